// auto-generated by cutlass_sweep.gemm — config: {"arch": "sm_100", "cluster_m": 1, "cluster_n": 1, "dtype": "fp16", "dtype_b": "fp16", "layout": "nt", "stages": 0, "tile_k": 128, "tile_m": 64, "tile_n": 112}
#include "cutlass/cutlass.h"
#include "cutlass/gemm/collective/collective_builder.hpp"
#include "cutlass/gemm/device/gemm_universal_adapter.h"
#include "cutlass/gemm/kernel/gemm_universal.hpp"
#include "cutlass/epilogue/collective/collective_builder.hpp"

using ElemA = cutlass::half_t;
using ElemB = cutlass::half_t;
using ElemCD = cutlass::half_t;
using Acc  = float;
using TileShape    = cute::Shape<cute::_64, cute::_112, cute::_128>;
using ClusterShape = cute::Shape<cute::_1, cute::_1, cute::_1>;

using CollectiveEpilogue = typename cutlass::epilogue::collective::CollectiveBuilder<
    cutlass::arch::Sm100, cutlass::arch::OpClassTensorOp,
    TileShape, ClusterShape,
    cutlass::epilogue::collective::EpilogueTileAuto,
    Acc, Acc,
    ElemCD, cutlass::layout::RowMajor, 128 / cutlass::sizeof_bits<ElemCD>::value,
    ElemCD, cutlass::layout::RowMajor, 128 / cutlass::sizeof_bits<ElemCD>::value,
    cutlass::epilogue::collective::EpilogueScheduleAuto
  >::CollectiveOp;

using CollectiveMainloop = typename cutlass::gemm::collective::CollectiveBuilder<
    cutlass::arch::Sm100, cutlass::arch::OpClassTensorOp,
    ElemA, cutlass::layout::RowMajor, 128 / cutlass::sizeof_bits<ElemA>::value,
    ElemB, cutlass::layout::ColumnMajor, 128 / cutlass::sizeof_bits<ElemB>::value,
    Acc,
    TileShape, ClusterShape,
    cutlass::gemm::collective::StageCountAutoCarveout<static_cast<int>(sizeof(typename CollectiveEpilogue::SharedStorage))>,
    cutlass::gemm::collective::KernelScheduleAuto
  >::CollectiveOp;

using GemmKernel = cutlass::gemm::kernel::GemmUniversal<
    cute::Shape<int,int,int,int>,
    CollectiveMainloop,
    CollectiveEpilogue
>;
using Gemm = cutlass::gemm::device::GemmUniversalAdapter<GemmKernel>;

// Force the device kernel symbol into the cubin without needing a host main.
auto* _anchor = &cutlass::device_kernel<GemmKernel>;


// ===== COMPILED SASS (sm_100a) =====

	.target	sm_100a

	.elftype	@"ET_EXEC"


//--------------------- .note.nv.tkinfo           --------------------------
	.section	.note.nv.tkinfo,"",@"SHT_NOTE"
	.sectionflags	@"SHF_NOTE_NV_TKINFO"
	.tkinfo
        /*0018*/ 	.word	0x00000002
        /*0030*/ 	.string	""
        /*0030*/ 	.string	"ptxas"
        /*0030*/ 	.string	"Cuda compilation tools, release 13.0, V13.0.88"
        /*0030*/ 	.string	"Build cuda_13.0.r13.0/compiler.36424714_0"
        /*0030*/ 	.string	"-arch sm_100a -m 64 "



//--------------------- .note.nv.cuinfo           --------------------------
	.section	.note.nv.cuinfo,"",@"SHT_NOTE"
	.sectionflags	@"SHF_NOTE_NV_CUINFO"
        /*0018*/ 	.short	0x0002
        /*001a*/ 	.short	0x0064
        /*001c*/ 	.short	0x0082
	.zero		2


//--------------------- .nv.info                  --------------------------
	.section	.nv.info,"",@"SHT_CUDA_INFO"
	.align	4


	//----- nvinfo : EIATTR_REGCOUNT
	.align		4
        /*0000*/ 	.byte	0x04, 0x2f
        /*0002*/ 	.short	(.L_19 - .L_18)
	.align		4
.L_18:
        /*0004*/ 	.word	index@(_ZN7cutlass13device_kernelINS_4gemm6kernel13GemmUniversalIN4cute5tupleIJiiiiEEENS1_10collective13CollectiveMmaINS1_35MainloopSm100TmaUmmaWarpSpecializedILi4ELi2ELi4ENS5_IJNS4_1CILi1EEESB_SB_EEEEENS5_IJNSA_ILi64EEENSA_ILi112EEENSA_ILi128EEEEEENS_6half_tENS5_IJlSB_lEEESI_SJ_NS4_8TiledMMAINS4_8MMA_AtomIJNS4_20SM100_MMA_F16BF16_SSISI_SI_fLi64ELi112ELNS4_4UMMA5MajorE0ELSO_0ELNSN_7ScaleInE0ELSP_0EEEEEENS4_6LayoutISC_NS5_IJNSA_ILi0EEEST_ST_EEEEENS5_IJNS4_10UnderscoreESW_SW_EEEEENS4_13SM90_TMA_LOADENS4_14ComposedLayoutINS4_7SwizzleILi3ELi4ELi3EEENS4_18smem_ptr_flag_bitsILi16EEENSS_INS5_IJNSA_ILi8EEESE_EEENS5_IJSE_SB_EEEEEEEvNS4_8identityESZ_S19_vS1A_EENS_8epilogue10collective18CollectiveEpilogueINS1C_23Sm100TmaWarpSpecializedILi2ELi1ELi56ELb1ELb0EEEJSH_NS5_IJNSS_ISE_SB_EENSS_ISF_SB_EEEEESI_SJ_SI_SJ_NS1C_6fusion15FusionCallbacksIS1G_NS1K_17LinearCombinationISI_fSI_fLNS_15FloatRoundStyleE2EEESH_S1J_JEEENS4_5SM1004TMEM4LOAD26SM100_TMEM_LOAD_16dp256b2xESZ_NS10_INS11_ILi1ELi4ELi3EEES14_NSS_INS5_IJS15_NSA_ILi16EEEEEENS5_IJS1V_SB_EEEEEEENS4_17SM75_U32x4_LDSM_NENS4_14SM90_TMA_STOREES1Z_NS4_17SM90_U32x4_STSM_NENS4_39AutoVectorizingCopyWithAssumedAlignmentILi128EEEEEEvvEEEEvNT_6ParamsE)
        /*0008*/ 	.word	0x0000009f


	//----- nvinfo : EIATTR_FRAME_SIZE
	.align		4
.L_19:
        /*000c*/ 	.byte	0x04, 0x11
        /*000e*/ 	.short	(.L_21 - .L_20)
	.align		4
.L_20:
        /*0010*/ 	.word	index@($__internal_2_$__cuda_sm10x_tcgen05_guardrail_trap_unallocated_columns_being_dealloced)
        /*0014*/ 	.word	0x00000000


	//----- nvinfo : EIATTR_FRAME_SIZE
	.align		4
.L_21:
        /*0018*/ 	.byte	0x04, 0x11
        /*001a*/ 	.short	(.L_23 - .L_22)
	.align		4
.L_22:
        /*001c*/ 	.word	index@($__internal_1_$__cuda_sm10x_tcgen05_guardrail_trap_phase_invalid_during_alloc)
        /*0020*/ 	.word	0x00000000


	//----- nvinfo : EIATTR_FRAME_SIZE
	.align		4
.L_23:
        /*0024*/ 	.byte	0x04, 0x11
        /*0026*/ 	.short	(.L_25 - .L_24)
	.align		4
.L_24:
        /*0028*/ 	.word	index@($__internal_0_$__cuda_sm10x_tcgen05_guardrail_trap_col_being_dealloced_not_returned_by_alloc)
        /*002c*/ 	.word	0x00000000


	//----- nvinfo : EIATTR_FRAME_SIZE
	.align		4
.L_25:
        /*0030*/ 	.byte	0x04, 0x11
        /*0032*/ 	.short	(.L_27 - .L_26)
	.align		4
.L_26:
        /*0034*/ 	.word	index@(_ZN7cutlass13device_kernelINS_4gemm6kernel13GemmUniversalIN4cute5tupleIJiiiiEEENS1_10collective13CollectiveMmaINS1_35MainloopSm100TmaUmmaWarpSpecializedILi4ELi2ELi4ENS5_IJNS4_1CILi1EEESB_SB_EEEEENS5_IJNSA_ILi64EEENSA_ILi112EEENSA_ILi128EEEEEENS_6half_tENS5_IJlSB_lEEESI_SJ_NS4_8TiledMMAINS4_8MMA_AtomIJNS4_20SM100_MMA_F16BF16_SSISI_SI_fLi64ELi112ELNS4_4UMMA5MajorE0ELSO_0ELNSN_7ScaleInE0ELSP_0EEEEEENS4_6LayoutISC_NS5_IJNSA_ILi0EEEST_ST_EEEEENS5_IJNS4_10UnderscoreESW_SW_EEEEENS4_13SM90_TMA_LOADENS4_14ComposedLayoutINS4_7SwizzleILi3ELi4ELi3EEENS4_18smem_ptr_flag_bitsILi16EEENSS_INS5_IJNSA_ILi8EEESE_EEENS5_IJSE_SB_EEEEEEEvNS4_8identityESZ_S19_vS1A_EENS_8epilogue10collective18CollectiveEpilogueINS1C_23Sm100TmaWarpSpecializedILi2ELi1ELi56ELb1ELb0EEEJSH_NS5_IJNSS_ISE_SB_EENSS_ISF_SB_EEEEESI_SJ_SI_SJ_NS1C_6fusion15FusionCallbacksIS1G_NS1K_17LinearCombinationISI_fSI_fLNS_15FloatRoundStyleE2EEESH_S1J_JEEENS4_5SM1004TMEM4LOAD26SM100_TMEM_LOAD_16dp256b2xESZ_NS10_INS11_ILi1ELi4ELi3EEES14_NSS_INS5_IJS15_NSA_ILi16EEEEEENS5_IJS1V_SB_EEEEEEENS4_17SM75_U32x4_LDSM_NENS4_14SM90_TMA_STOREES1Z_NS4_17SM90_U32x4_STSM_NENS4_39AutoVectorizingCopyWithAssumedAlignmentILi128EEEEEEvvEEEEvNT_6ParamsE)
        /*0038*/ 	.word	0x00000000


	//----- nvinfo : EIATTR_MIN_STACK_SIZE
	.align		4
.L_27:
        /*003c*/ 	.byte	0x04, 0x12
        /*003e*/ 	.short	(.L_29 - .L_28)
	.align		4
.L_28:
        /*0040*/ 	.word	index@(_ZN7cutlass13device_kernelINS_4gemm6kernel13GemmUniversalIN4cute5tupleIJiiiiEEENS1_10collective13CollectiveMmaINS1_35MainloopSm100TmaUmmaWarpSpecializedILi4ELi2ELi4ENS5_IJNS4_1CILi1EEESB_SB_EEEEENS5_IJNSA_ILi64EEENSA_ILi112EEENSA_ILi128EEEEEENS_6half_tENS5_IJlSB_lEEESI_SJ_NS4_8TiledMMAINS4_8MMA_AtomIJNS4_20SM100_MMA_F16BF16_SSISI_SI_fLi64ELi112ELNS4_4UMMA5MajorE0ELSO_0ELNSN_7ScaleInE0ELSP_0EEEEEENS4_6LayoutISC_NS5_IJNSA_ILi0EEEST_ST_EEEEENS5_IJNS4_10UnderscoreESW_SW_EEEEENS4_13SM90_TMA_LOADENS4_14ComposedLayoutINS4_7SwizzleILi3ELi4ELi3EEENS4_18smem_ptr_flag_bitsILi16EEENSS_INS5_IJNSA_ILi8EEESE_EEENS5_IJSE_SB_EEEEEEEvNS4_8identityESZ_S19_vS1A_EENS_8epilogue10collective18CollectiveEpilogueINS1C_23Sm100TmaWarpSpecializedILi2ELi1ELi56ELb1ELb0EEEJSH_NS5_IJNSS_ISE_SB_EENSS_ISF_SB_EEEEESI_SJ_SI_SJ_NS1C_6fusion15FusionCallbacksIS1G_NS1K_17LinearCombinationISI_fSI_fLNS_15FloatRoundStyleE2EEESH_S1J_JEEENS4_5SM1004TMEM4LOAD26SM100_TMEM_LOAD_16dp256b2xESZ_NS10_INS11_ILi1ELi4ELi3EEES14_NSS_INS5_IJS15_NSA_ILi16EEEEEENS5_IJS1V_SB_EEEEEEENS4_17SM75_U32x4_LDSM_NENS4_14SM90_TMA_STOREES1Z_NS4_17SM90_U32x4_STSM_NENS4_39AutoVectorizingCopyWithAssumedAlignmentILi128EEEEEEvvEEEEvNT_6ParamsE)
        /*0044*/ 	.word	0x00000000
.L_29:


//--------------------- .nv.compat                --------------------------
	.section	.nv.compat,"",@"SHT_CUDA_COMPAT_INFO"
	.align	4
        /*0000*/ 	.byte	0x02, 0x09, 0x01, 0x00, 0x02, 0x02, 0x02, 0x00, 0x02, 0x05, 0x05, 0x00, 0x03, 0x07, 0x01, 0x01
        /*0010*/ 	.byte	0x02, 0x03, 0x01, 0x00, 0x02, 0x06, 0x01, 0x00, 0x04, 0x0b, 0x08, 0x00, 0x09, 0x00, 0x00, 0x00
        /*0020*/ 	.byte	0x00, 0x00, 0x00, 0x00


//--------------------- .nv.info._ZN7cutlass13device_kernelINS_4gemm6kernel13GemmUniversalIN4cute5tupleIJiiiiEEENS1_10collective13CollectiveMmaINS1_35MainloopSm100TmaUmmaWarpSpecializedILi4ELi2ELi4ENS5_IJNS4_1CILi1EEESB_SB_EEEEENS5_IJNSA_ILi64EEENSA_ILi112EEENSA_ILi128EEEEEENS_6half_tENS5_IJlSB_lEEESI_SJ_NS4_8TiledMMAINS4_8MMA_AtomIJNS4_20SM100_MMA_F16BF16_SSISI_SI_fLi64ELi112ELNS4_4UMMA5MajorE0ELSO_0ELNSN_7ScaleInE0ELSP_0EEEEEENS4_6LayoutISC_NS5_IJNSA_ILi0EEEST_ST_EEEEENS5_IJNS4_10UnderscoreESW_SW_EEEEENS4_13SM90_TMA_LOADENS4_14ComposedLayoutINS4_7SwizzleILi3ELi4ELi3EEENS4_18smem_ptr_flag_bitsILi16EEENSS_INS5_IJNSA_ILi8EEESE_EEENS5_IJSE_SB_EEEEEEEvNS4_8identityESZ_S19_vS1A_EENS_8epilogue10collective18CollectiveEpilogueINS1C_23Sm100TmaWarpSpecializedILi2ELi1ELi56ELb1ELb0EEEJSH_NS5_IJNSS_ISE_SB_EENSS_ISF_SB_EEEEESI_SJ_SI_SJ_NS1C_6fusion15FusionCallbacksIS1G_NS1K_17LinearCombinationISI_fSI_fLNS_15FloatRoundStyleE2EEESH_S1J_JEEENS4_5SM1004TMEM4LOAD26SM100_TMEM_LOAD_16dp256b2xESZ_NS10_INS11_ILi1ELi4ELi3EEES14_NSS_INS5_IJS15_NSA_ILi16EEEEEENS5_IJS1V_SB_EEEEEEENS4_17SM75_U32x4_LDSM_NENS4_14SM90_TMA_STOREES1Z_NS4_17SM90_U32x4_STSM_NENS4_39AutoVectorizingCopyWithAssumedAlignmentILi128EEEEEEvvEEEEvNT_6ParamsE --------------------------
	.section	.nv.info._ZN7cutlass13device_kernelINS_4gemm6kernel13GemmUniversalIN4cute5tupleIJiiiiEEENS1_10collective13CollectiveMmaINS1_35MainloopSm100TmaUmmaWarpSpecializedILi4ELi2ELi4ENS5_IJNS4_1CILi1EEESB_SB_EEEEENS5_IJNSA_ILi64EEENSA_ILi112EEENSA_ILi128EEEEEENS_6half_tENS5_IJlSB_lEEESI_SJ_NS4_8TiledMMAINS4_8MMA_AtomIJNS4_20SM100_MMA_F16BF16_SSISI_SI_fLi64ELi112ELNS4_4UMMA5MajorE0ELSO_0ELNSN_7ScaleInE0ELSP_0EEEEEENS4_6LayoutISC_NS5_IJNSA_ILi0EEEST_ST_EEEEENS5_IJNS4_10UnderscoreESW_SW_EEEEENS4_13SM90_TMA_LOADENS4_14ComposedLayoutINS4_7SwizzleILi3ELi4ELi3EEENS4_18smem_ptr_flag_bitsILi16EEENSS_INS5_IJNSA_ILi8EEESE_EEENS5_IJSE_SB_EEEEEEEvNS4_8identityESZ_S19_vS1A_EENS_8epilogue10collective18CollectiveEpilogueINS1C_23Sm100TmaWarpSpecializedILi2ELi1ELi56ELb1ELb0EEEJSH_NS5_IJNSS_ISE_SB_EENSS_ISF_SB_EEEEESI_SJ_SI_SJ_NS1C_6fusion15FusionCallbacksIS1G_NS1K_17LinearCombinationISI_fSI_fLNS_15FloatRoundStyleE2EEESH_S1J_JEEENS4_5SM1004TMEM4LOAD26SM100_TMEM_LOAD_16dp256b2xESZ_NS10_INS11_ILi1ELi4ELi3EEES14_NSS_INS5_IJS15_NSA_ILi16EEEEEENS5_IJS1V_SB_EEEEEEENS4_17SM75_U32x4_LDSM_NENS4_14SM90_TMA_STOREES1Z_NS4_17SM90_U32x4_STSM_NENS4_39AutoVectorizingCopyWithAssumedAlignmentILi128EEEEEEvvEEEEvNT_6ParamsE,"",@"SHT_CUDA_INFO"
	.sectionflags	@""
	.align	4


	//----- nvinfo : EIATTR_CUDA_API_VERSION
	.align		4
        /*0000*/ 	.byte	0x04, 0x37
        /*0002*/ 	.short	(.L_31 - .L_30)
.L_30:
        /*0004*/ 	.word	0x00000082


	//----- nvinfo : EIATTR_KPARAM_INFO
	.align		4
.L_31:
        /*0008*/ 	.byte	0x04, 0x17
        /*000a*/ 	.short	(.L_33 - .L_32)
.L_32:
        /*000c*/ 	.word	0x00000000
        /*0010*/ 	.short	0x0000
        /*0012*/ 	.short	0x0000
        /*0014*/ 	.byte	0x00, 0xf0, 0x01, 0x20


	//----- nvinfo : EIATTR_AT_ENTRY_FRAGMENTS
	.align		4
.L_33:
        /*0018*/ 	.byte	0x04, 0x4f
        /*001a*/ 	.short	(.L_35 - .L_34)


	//   ....[0]....
.L_34:
        /*001c*/ 	.word	0x00000006


	//----- nvinfo : EIATTR_RESERVED_SMEM_USED
	.align		4
.L_35:
        /*0020*/ 	.byte	0x01, 0x41
	.zero		2


	//----- nvinfo : EIATTR_SPARSE_MMA_MASK
	.align		4
        /*0024*/ 	.byte	0x03, 0x50
        /*0026*/ 	.short	0x0000


	//----- nvinfo : EIATTR_TCGEN05_1CTA_USED
	.align		4
        /*0028*/ 	.byte	0x01, 0x51
	.zero		2


	//----- nvinfo : EIATTR_MAXREG_COUNT
	.align		4
        /*002c*/ 	.byte	0x03, 0x1b
        /*002e*/ 	.short	0x00ff


	//----- nvinfo : EIATTR_NUM_BARRIERS
	.align		4
        /*0030*/ 	.byte	0x02, 0x4c
        /*0032*/ 	.byte	0x07
	.zero		1


	//----- nvinfo : EIATTR_EXTERNS
	.align		4
        /*0034*/ 	.byte	0x04, 0x0f
        /*0036*/ 	.short	(.L_37 - .L_36)


	//   ....[0]....
	.align		4
.L_36:
        /*0038*/ 	.word	index@(__assertfail)


	//----- nvinfo : EIATTR_MERCURY_ISA_VERSION
	.align		4
.L_37:
        /*003c*/ 	.byte	0x03, 0x5f
        /*003e*/ 	.short	0x0101


	//----- nvinfo : EIATTR_INT_WARP_WIDE_INSTR_OFFSETS
	.align		4
        /*0040*/ 	.byte	0x04, 0x31
        /*0042*/ 	.short	(.L_39 - .L_38)


	//   ....[0]....
.L_38:
        /*0044*/ 	.word	0x00001f00


	//   ....[1]....
        /*0048*/ 	.word	0x00003b50


	//   ....[2]....
        /*004c*/ 	.word	0x00003b80


	//   ....[3]....
        /*0050*/ 	.word	0x00003bd0


	//   ....[4]....
        /*0054*/ 	.word	0x00004640


	//   ....[5]....
        /*0058*/ 	.word	0x00004680


	//   ....[6]....
        /*005c*/ 	.word	0x000046a0


	//   ....[7]....
        /*0060*/ 	.word	0x000046c0


	//   ....[8]....
        /*0064*/ 	.word	0x00004860


	//   ....[9]....
        /*0068*/ 	.word	0x000048c0


	//   ....[10]....
        /*006c*/ 	.word	0x00004910


	//   ....[11]....
        /*0070*/ 	.word	0x00004940


	//----- nvinfo : EIATTR_COOP_GROUP_MASK_REGIDS
	.align		4
.L_39:
        /*0074*/ 	.byte	0x04, 0x29
        /*0076*/ 	.short	(.L_41 - .L_40)


	//   ....[0]....
.L_40:
        /*0078*/ 	.word	0xffffffff


	//   ....[1]....
        /*007c*/ 	.word	0xffffffff


	//   ....[2]....
        /*0080*/ 	.word	0xffffffff


	//   ....[3]....
        /*0084*/ 	.word	0xffffffff


	//   ....[4]....
        /*0088*/ 	.word	0xffffffff


	//   ....[5]....
        /*008c*/ 	.word	0xffffffff


	//   ....[6]....
        /*0090*/ 	.word	0xffffffff


	//   ....[7]....
        /*0094*/ 	.word	0xffffffff


	//   ....[8]....
        /*0098*/ 	.word	0xffffffff


	//   ....[9]....
        /*009c*/ 	.word	0xffffffff


	//   ....[10]....
        /*00a0*/ 	.word	0xffffffff


	//   ....[11]....
        /*00a4*/ 	.word	0xffffffff


	//   ....[12]....
        /*00a8*/ 	.word	0xffffffff


	//----- nvinfo : EIATTR_COOP_GROUP_INSTR_OFFSETS
	.align		4
.L_41:
        /*00ac*/ 	.byte	0x04, 0x28
        /*00ae*/ 	.short	(.L_43 - .L_42)


	//   ....[0]....
.L_42:
        /*00b0*/ 	.word	0x00000090


	//   ....[1]....
        /*00b4*/ 	.word	0x000004d0


	//   ....[2]....
        /*00b8*/ 	.word	0x00000640


	//   ....[3]....
        /*00bc*/ 	.word	0x000007a0


	//   ....[4]....
        /*00c0*/ 	.word	0x000008a0


	//   ....[5]....
        /*00c4*/ 	.word	0x00000a10


	//   ....[6]....
        /*00c8*/ 	.word	0x00000bb0


	//   ....[7]....
        /*00cc*/ 	.word	0x00001de0


	//   ....[8]....
        /*00d0*/ 	.word	0x00002bc0


	//   ....[9]....
        /*00d4*/ 	.word	0x00002dd0


	//   ....[10]....
        /*00d8*/ 	.word	0x00002e00


	//   ....[11]....
        /*00dc*/ 	.word	0x00003a40


	//   ....[12]....
        /*00e0*/ 	.word	0x00003c70


	//----- nvinfo : EIATTR_VRC_CTA_INIT_COUNT
	.align		4
.L_43:
        /*00e4*/ 	.byte	0x02, 0x4a
        /*00e6*/ 	.byte	0x80
	.zero		1


	//----- nvinfo : EIATTR_SYSCALL_OFFSETS
	.align		4
        /*00e8*/ 	.byte	0x04, 0x46
        /*00ea*/ 	.short	(.L_45 - .L_44)


	//   ....[0]....
.L_44:
        /*00ec*/ 	.word	0x00005450


	//   ....[1]....
        /*00f0*/ 	.word	0x00005540


	//   ....[2]....
        /*00f4*/ 	.word	0x00005de0


	//   ....[3]....
        /*00f8*/ 	.word	0x00005f50


	//   ....[4]....
        /*00fc*/ 	.word	0x000060c0


	//   ....[5]....
        /*0100*/ 	.word	0x00006230


	//   ....[6]....
        /*0104*/ 	.word	0x000063a0


	//   ....[7]....
        /*0108*/ 	.word	0x00006510


	//   ....[8]....
        /*010c*/ 	.word	0x00006680


	//----- nvinfo : EIATTR_MBARRIER_INSTR_OFFSETS
	.align		4
.L_45:
        /*0110*/ 	.byte	0x04, 0x39
        /*0112*/ 	.short	(.L_47 - .L_46)


	//   ....[0]....
.L_46:
        /*0114*/ 	.word	0x000005b0
        /*0118*/ 	.word	0x000000ff
        /*011c*/ 	.word	0x00000000
        /*0120*/ 	.short	0x0100
        /*0122*/ 	.byte	0x05
	.zero		1


	//   ....[1]....
        /*0124*/ 	.word	0x000005c0
        /*0128*/ 	.word	0x000000ff
        /*012c*/ 	.word	0x00000020
        /*0130*/ 	.short	0x0100
        /*0132*/ 	.byte	0x05
	.zero		1


	//   ....[2]....
        /*0134*/ 	.word	0x000005d0
        /*0138*/ 	.word	0x000000ff
        /*013c*/ 	.word	0x00000008
        /*0140*/ 	.short	0x0100
        /*0142*/ 	.byte	0x05
	.zero		1


	//   ....[3]....
        /*0144*/ 	.word	0x000005e0
        /*0148*/ 	.word	0x000000ff
        /*014c*/ 	.word	0x00000028
        /*0150*/ 	.short	0x0100
        /*0152*/ 	.byte	0x05
	.zero		1


	//   ....[4]....
        /*0154*/ 	.word	0x000005f0
        /*0158*/ 	.word	0x000000ff
        /*015c*/ 	.word	0x00000010
        /*0160*/ 	.short	0x0100
        /*0162*/ 	.byte	0x05
	.zero		1


	//   ....[5]....
        /*0164*/ 	.word	0x00000600
        /*0168*/ 	.word	0x000000ff
        /*016c*/ 	.word	0x00000030
        /*0170*/ 	.short	0x0100
        /*0172*/ 	.byte	0x05
	.zero		1


	//   ....[6]....
        /*0174*/ 	.word	0x00000610
        /*0178*/ 	.word	0x000000ff
        /*017c*/ 	.word	0x00000018
        /*0180*/ 	.short	0x0100
        /*0182*/ 	.byte	0x05
	.zero		1


	//   ....[7]....
        /*0184*/ 	.word	0x00000620
        /*0188*/ 	.word	0x000000ff
        /*018c*/ 	.word	0x00000038
        /*0190*/ 	.short	0x0100
        /*0192*/ 	.byte	0x05
	.zero		1


	//   ....[8]....
        /*0194*/ 	.word	0x00000750
        /*0198*/ 	.word	0x000000ff
        /*019c*/ 	.word	0x00000040
        /*01a0*/ 	.short	0x0100
        /*01a2*/ 	.byte	0x06
	.zero		1


	//   ....[9]....
        /*01a4*/ 	.word	0x00000760
        /*01a8*/ 	.word	0x000000ff
        /*01ac*/ 	.word	0x00000050
        /*01b0*/ 	.short	0x0100
        /*01b2*/ 	.byte	0x06
	.zero		1


	//   ....[10]....
        /*01b4*/ 	.word	0x00000770
        /*01b8*/ 	.word	0x000000ff
        /*01bc*/ 	.word	0x00000048
        /*01c0*/ 	.short	0x0100
        /*01c2*/ 	.byte	0x06
	.zero		1


	//   ....[11]....
        /*01c4*/ 	.word	0x00000780
        /*01c8*/ 	.word	0x000000ff
        /*01cc*/ 	.word	0x00000058
        /*01d0*/ 	.short	0x0100
        /*01d2*/ 	.byte	0x06
	.zero		1


	//   ....[12]....
        /*01d4*/ 	.word	0x00000870
        /*01d8*/ 	.word	0x000000ff
        /*01dc*/ 	.word	0x00000060
        /*01e0*/ 	.short	0x0100
        /*01e2*/ 	.byte	0x05
	.zero		1


	//   ....[13]....
        /*01e4*/ 	.word	0x00000880
        /*01e8*/ 	.word	0x000000ff
        /*01ec*/ 	.word	0x00000068
        /*01f0*/ 	.short	0x0100
        /*01f2*/ 	.byte	0x05
	.zero		1


	//   ....[14]....
        /*01f4*/ 	.word	0x000009c0
        /*01f8*/ 	.word	0x000000ff
        /*01fc*/ 	.word	0x00000070
        /*0200*/ 	.short	0x0100
        /*0202*/ 	.byte	0x05
	.zero		1


	//   ....[15]....
        /*0204*/ 	.word	0x000009d0
        /*0208*/ 	.word	0x000000ff
        /*020c*/ 	.word	0x00000080
        /*0210*/ 	.short	0x0100
        /*0212*/ 	.byte	0x05
	.zero		1


	//   ....[16]....
        /*0214*/ 	.word	0x000009e0
        /*0218*/ 	.word	0x000000ff
        /*021c*/ 	.word	0x00000078
        /*0220*/ 	.short	0x0100
        /*0222*/ 	.byte	0x05
	.zero		1


	//   ....[17]....
        /*0224*/ 	.word	0x000009f0
        /*0228*/ 	.word	0x000000ff
        /*022c*/ 	.word	0x00000088
        /*0230*/ 	.short	0x0100
        /*0232*/ 	.byte	0x05
	.zero		1


	//   ....[18]....
        /*0234*/ 	.word	0x00000b20
        /*0238*/ 	.word	0x000000ff
        /*023c*/ 	.word	0x00000090
        /*0240*/ 	.short	0x0100
        /*0242*/ 	.byte	0x06
	.zero		1


	//   ....[19]....
        /*0244*/ 	.word	0x00000b30
        /*0248*/ 	.word	0x000000ff
        /*024c*/ 	.word	0x000000b0
        /*0250*/ 	.short	0x0100
        /*0252*/ 	.byte	0x06
	.zero		1


	//   ....[20]....
        /*0254*/ 	.word	0x00000b40
        /*0258*/ 	.word	0x000000ff
        /*025c*/ 	.word	0x00000098
        /*0260*/ 	.short	0x0100
        /*0262*/ 	.byte	0x06
	.zero		1


	//   ....[21]....
        /*0264*/ 	.word	0x00000b50
        /*0268*/ 	.word	0x000000ff
        /*026c*/ 	.word	0x000000b8
        /*0270*/ 	.short	0x0100
        /*0272*/ 	.byte	0x06
	.zero		1


	//   ....[22]....
        /*0274*/ 	.word	0x00000b60
        /*0278*/ 	.word	0x000000ff
        /*027c*/ 	.word	0x000000a0
        /*0280*/ 	.short	0x0100
        /*0282*/ 	.byte	0x06
	.zero		1


	//   ....[23]....
        /*0284*/ 	.word	0x00000b70
        /*0288*/ 	.word	0x000000ff
        /*028c*/ 	.word	0x000000c0
        /*0290*/ 	.short	0x0100
        /*0292*/ 	.byte	0x06
	.zero		1


	//   ....[24]....
        /*0294*/ 	.word	0x00000b80
        /*0298*/ 	.word	0x000000ff
        /*029c*/ 	.word	0x000000a8
        /*02a0*/ 	.short	0x0100
        /*02a2*/ 	.byte	0x06
	.zero		1


	//   ....[25]....
        /*02a4*/ 	.word	0x00000b90
        /*02a8*/ 	.word	0x000000ff
        /*02ac*/ 	.word	0x000000c8
        /*02b0*/ 	.short	0x0100
        /*02b2*/ 	.byte	0x06
	.zero		1


	//   ....[26]....
        /*02b4*/ 	.word	0x00000c80
        /*02b8*/ 	.word	0x000000ff
        /*02bc*/ 	.word	0x000000d0
        /*02c0*/ 	.short	0x0100
        /*02c2*/ 	.byte	0x05
	.zero		1


	//   ....[27]....
        /*02c4*/ 	.word	0x00000c90
        /*02c8*/ 	.word	0x000000ff
        /*02cc*/ 	.word	0x000000e0
        /*02d0*/ 	.short	0x0100
        /*02d2*/ 	.byte	0x05
	.zero		1


	//   ....[28]....
        /*02d4*/ 	.word	0x00000ca0
        /*02d8*/ 	.word	0x000000ff
        /*02dc*/ 	.word	0x000000d8
        /*02e0*/ 	.short	0x0100
        /*02e2*/ 	.byte	0x05
	.zero		1


	//   ....[29]....
        /*02e4*/ 	.word	0x00000cb0
        /*02e8*/ 	.word	0x000000ff
        /*02ec*/ 	.word	0x000000e8
        /*02f0*/ 	.short	0x0100
        /*02f2*/ 	.byte	0x05
	.zero		1


	//   ....[30]....
        /*02f4*/ 	.word	0x00001580
        /*02f8*/ 	.word	0x00000002
        /*02fc*/ 	.word	0x000000e0
        /*0300*/ 	.short	0x010a
        /*0302*/ 	.byte	0xff
	.zero		1


	//   ....[31]....
        /*0304*/ 	.word	0x000015b0
        /*0308*/ 	.word	0x00000002
        /*030c*/ 	.word	0x000000d0
        /*0310*/ 	.short	0x0101
        /*0312*/ 	.byte	0xff
	.zero		1


	//   ....[32]....
        /*0314*/ 	.word	0x00001680
        /*0318*/ 	.word	0x000000ff
        /*031c*/ 	.word	0x00000020
        /*0320*/ 	.short	0x010a
        /*0322*/ 	.byte	0x05
	.zero		1


	//   ....[33]....
        /*0324*/ 	.word	0x00001720
        /*0328*/ 	.word	0x000000ff
        /*032c*/ 	.word	0x00000020
        /*0330*/ 	.short	0x010a
        /*0332*/ 	.byte	0x21
	.zero		1


	//   ....[34]....
        /*0334*/ 	.word	0x00001870
        /*0338*/ 	.word	0x000000ff
        /*033c*/ 	.word	0x00000020
        /*0340*/ 	.short	0x010a
        /*0342*/ 	.byte	0x08
	.zero		1


	//   ....[35]....
        /*0344*/ 	.word	0x00001a40
        /*0348*/ 	.word	0x000000ff
        /*034c*/ 	.word	0x00000068
        /*0350*/ 	.short	0x0101
        /*0352*/ 	.byte	0x04
	.zero		1


	//   ....[36]....
        /*0354*/ 	.word	0x00001a60
        /*0358*/ 	.word	0x000000ff
        /*035c*/ 	.word	0x00000020
        /*0360*/ 	.short	0x010a
        /*0362*/ 	.byte	0x05
	.zero		1


	//   ....[37]....
        /*0364*/ 	.word	0x00001ae0
        /*0368*/ 	.word	0x000000ff
        /*036c*/ 	.word	0x00000020
        /*0370*/ 	.short	0x010a
        /*0372*/ 	.byte	0x21
	.zero		1


	//   ....[38]....
        /*0374*/ 	.word	0x00001c40
        /*0378*/ 	.word	0x000000ff
        /*037c*/ 	.word	0x00000020
        /*0380*/ 	.short	0x010a
        /*0382*/ 	.byte	0x08
	.zero		1


	//   ....[39]....
        /*0384*/ 	.word	0x00001e10
        /*0388*/ 	.word	0x00000002
        /*038c*/ 	.word	0x00000070
        /*0390*/ 	.short	0x010a
        /*0392*/ 	.byte	0xff
	.zero		1


	//   ....[40]....
        /*0394*/ 	.word	0x00001ed0
        /*0398*/ 	.word	0x00000002
        /*039c*/ 	.word	0x00000000
        /*03a0*/ 	.short	0x0101
        /*03a2*/ 	.byte	0xff
	.zero		1


	//   ....[41]....
        /*03a4*/ 	.word	0x00002430
        /*03a8*/ 	.word	0x000000ff
        /*03ac*/ 	.word	0x00000000
        /*03b0*/ 	.short	0x010a
        /*03b2*/ 	.byte	0x05
	.zero		1


	//   ....[42]....
        /*03b4*/ 	.word	0x000024c0
        /*03b8*/ 	.word	0x000000ff
        /*03bc*/ 	.word	0x00000000
        /*03c0*/ 	.short	0x010a
        /*03c2*/ 	.byte	0x05
	.zero		1


	//   ....[43]....
        /*03c4*/ 	.word	0x00002550
        /*03c8*/ 	.word	0x000000ff
        /*03cc*/ 	.word	0x00000000
        /*03d0*/ 	.short	0x010a
        /*03d2*/ 	.byte	0x05
	.zero		1


	//   ....[44]....
        /*03d4*/ 	.word	0x000025f0
        /*03d8*/ 	.word	0x00000000
        /*03dc*/ 	.word	0x00000000
        /*03e0*/ 	.short	0x010a
        /*03e2*/ 	.byte	0xff
	.zero		1


	//   ....[45]....
        /*03e4*/ 	.word	0x00002710
        /*03e8*/ 	.word	0x00000000
        /*03ec*/ 	.word	0x000000d0
        /*03f0*/ 	.short	0x010a
        /*03f2*/ 	.byte	0xff
	.zero		1


	//   ....[46]....
        /*03f4*/ 	.word	0x00002780
        /*03f8*/ 	.word	0x00000000
        /*03fc*/ 	.word	0x00000000
        /*0400*/ 	.short	0x0101
        /*0402*/ 	.byte	0xff
	.zero		1


	//   ....[47]....
        /*0404*/ 	.word	0x000027a0
        /*0408*/ 	.word	0x000000ff
        /*040c*/ 	.word	0x00000080
        /*0410*/ 	.short	0x010a
        /*0412*/ 	.byte	0x05
	.zero		1


	//   ....[48]....
        /*0414*/ 	.word	0x000028c0
        /*0418*/ 	.word	0x00000000
        /*041c*/ 	.word	0x00000070
        /*0420*/ 	.short	0x010a
        /*0422*/ 	.byte	0xff
	.zero		1


	//   ....[49]....
        /*0424*/ 	.word	0x000029c0
        /*0428*/ 	.word	0x00000000
        /*042c*/ 	.word	0x00000000
        /*0430*/ 	.short	0x0101
        /*0432*/ 	.byte	0xff
	.zero		1


	//   ....[50]....
        /*0434*/ 	.word	0x00002a50
        /*0438*/ 	.word	0x000000ff
        /*043c*/ 	.word	0x00000080
        /*0440*/ 	.short	0x0106
        /*0442*/ 	.byte	0x05
	.zero		1


	//   ....[51]....
        /*0444*/ 	.word	0x00002a70
        /*0448*/ 	.word	0x000000ff
        /*044c*/ 	.word	0x00000080
        /*0450*/ 	.short	0x010a
        /*0452*/ 	.byte	0x05
	.zero		1


	//   ....[52]....
        /*0454*/ 	.word	0x00002b00
        /*0458*/ 	.word	0x000000ff
        /*045c*/ 	.word	0x00000080
        /*0460*/ 	.short	0x0106
        /*0462*/ 	.byte	0x04
	.zero		1


	//   ....[53]....
        /*0464*/ 	.word	0x00002b40
        /*0468*/ 	.word	0x00000000
        /*046c*/ 	.word	0x00000080
        /*0470*/ 	.short	0x010a
        /*0472*/ 	.byte	0xff
	.zero		1


	//   ....[54]....
        /*0474*/ 	.word	0x00003100
        /*0478*/ 	.word	0x00000000
        /*047c*/ 	.word	0x00000070
        /*0480*/ 	.short	0x010a
        /*0482*/ 	.byte	0xff
	.zero		1


	//   ....[55]....
        /*0484*/ 	.word	0x00003210
        /*0488*/ 	.word	0x00000003
        /*048c*/ 	.word	0x00000000
        /*0490*/ 	.short	0x0101
        /*0492*/ 	.byte	0xff
	.zero		1


	//   ....[56]....
        /*0494*/ 	.word	0x00003220
        /*0498*/ 	.word	0x000000ff
        /*049c*/ 	.word	0x00000000
        /*04a0*/ 	.short	0x010a
        /*04a2*/ 	.byte	0x05
	.zero		1


	//   ....[57]....
        /*04a4*/ 	.word	0x00003290
        /*04a8*/ 	.word	0x000000ff
        /*04ac*/ 	.word	0x000000b0
        /*04b0*/ 	.short	0x010a
        /*04b2*/ 	.byte	0x0e
	.zero		1


	//   ....[58]....
        /*04b4*/ 	.word	0x00003360
        /*04b8*/ 	.word	0x000000ff
        /*04bc*/ 	.word	0x00000000
        /*04c0*/ 	.short	0x010a
        /*04c2*/ 	.byte	0x13
	.zero		1


	//   ....[59]....
        /*04c4*/ 	.word	0x00003490
        /*04c8*/ 	.word	0x000000ff
        /*04cc*/ 	.word	0x00000000
        /*04d0*/ 	.short	0x010a
        /*04d2*/ 	.byte	0x24
	.zero		1


	//   ....[60]....
        /*04d4*/ 	.word	0x00003870
        /*04d8*/ 	.word	0x000000ff
        /*04dc*/ 	.word	0x00000000
        /*04e0*/ 	.short	0x010a
        /*04e2*/ 	.byte	0x05
	.zero		1


	//   ....[61]....
        /*04e4*/ 	.word	0x00003900
        /*04e8*/ 	.word	0x000000ff
        /*04ec*/ 	.word	0x00000000
        /*04f0*/ 	.short	0x010a
        /*04f2*/ 	.byte	0x05
	.zero		1


	//   ....[62]....
        /*04f4*/ 	.word	0x00003990
        /*04f8*/ 	.word	0x000000ff
        /*04fc*/ 	.word	0x00000000
        /*0500*/ 	.short	0x010a
        /*0502*/ 	.byte	0x05
	.zero		1


	//   ....[63]....
        /*0504*/ 	.word	0x00003a20
        /*0508*/ 	.word	0x000000ff
        /*050c*/ 	.word	0x00000000
        /*0510*/ 	.short	0x010a
        /*0512*/ 	.byte	0x06
	.zero		1


	//   ....[64]....
        /*0514*/ 	.word	0x00003e60
        /*0518*/ 	.word	0x00000000
        /*051c*/ 	.word	0x00000070
        /*0520*/ 	.short	0x010a
        /*0522*/ 	.byte	0xff
	.zero		1


	//   ....[65]....
        /*0524*/ 	.word	0x00003f40
        /*0528*/ 	.word	0x00000000
        /*052c*/ 	.word	0x00000000
        /*0530*/ 	.short	0x0101
        /*0532*/ 	.byte	0xff
	.zero		1


	//   ....[66]....
        /*0534*/ 	.word	0x00004260
        /*0538*/ 	.word	0x000000ff
        /*053c*/ 	.word	0x00000068
        /*0540*/ 	.short	0x010a
        /*0542*/ 	.byte	0x04
	.zero		1


	//   ....[67]....
        /*0544*/ 	.word	0x00004440
        /*0548*/ 	.word	0x000000ff
        /*054c*/ 	.word	0x00000050
        /*0550*/ 	.short	0x010a
        /*0552*/ 	.byte	0x0d
	.zero		1


	//   ....[68]....
        /*0554*/ 	.word	0x00004970
        /*0558*/ 	.word	0x000000ff
        /*055c*/ 	.word	0x00000040
        /*0560*/ 	.short	0x010b
        /*0562*/ 	.byte	0x0d
	.zero		1


	//   ....[69]....
        /*0564*/ 	.word	0x000049d0
        /*0568*/ 	.word	0x000000ff
        /*056c*/ 	.word	0x00000000
        /*0570*/ 	.short	0x0101
        /*0572*/ 	.byte	0x15
	.zero		1


	//   ....[70]....
        /*0574*/ 	.word	0x00004a80
        /*0578*/ 	.word	0x000000ff
        /*057c*/ 	.word	0x00000000
        /*0580*/ 	.short	0x010a
        /*0582*/ 	.byte	0x04
	.zero		1


	//   ....[71]....
        /*0584*/ 	.word	0x00004b20
        /*0588*/ 	.word	0x00000000
        /*058c*/ 	.word	0x00000000
        /*0590*/ 	.short	0x010a
        /*0592*/ 	.byte	0xff
	.zero		1


	//   ....[72]....
        /*0594*/ 	.word	0x00004e60
        /*0598*/ 	.word	0x00000000
        /*059c*/ 	.word	0x00000070
        /*05a0*/ 	.short	0x010a
        /*05a2*/ 	.byte	0xff
	.zero		1


	//   ....[73]....
        /*05a4*/ 	.word	0x00004f70
        /*05a8*/ 	.word	0x00000000
        /*05ac*/ 	.word	0x00000000
        /*05b0*/ 	.short	0x0101
        /*05b2*/ 	.byte	0xff
	.zero		1


	//   ....[74]....
        /*05b4*/ 	.word	0x00005930
        /*05b8*/ 	.word	0x00000000
        /*05bc*/ 	.word	0x00000040
        /*05c0*/ 	.short	0x010a
        /*05c2*/ 	.byte	0xff
	.zero		1


	//   ....[75]....
        /*05c4*/ 	.word	0x00005950
        /*05c8*/ 	.word	0x00000011
        /*05cc*/ 	.word	0x00000090
        /*05d0*/ 	.short	0x010a
        /*05d2*/ 	.byte	0xff
	.zero		1


	//   ....[76]....
        /*05d4*/ 	.word	0x00005a50
        /*05d8*/ 	.word	0x00000000
        /*05dc*/ 	.word	0x00000040
        /*05e0*/ 	.short	0x010a
        /*05e2*/ 	.byte	0xff
	.zero		1


	//   ....[77]....
        /*05e4*/ 	.word	0x00005cc0
        /*05e8*/ 	.word	0x00000011
        /*05ec*/ 	.word	0x00000090
        /*05f0*/ 	.short	0x010a
        /*05f2*/ 	.byte	0xff
	.zero		1


	//   ....[78]....
        /*05f4*/ 	.word	0x000069c0
        /*05f8*/ 	.word	0x000000ff
        /*05fc*/ 	.word	0x00000000
        /*0600*/ 	.short	0x0101
        /*0602*/ 	.byte	0x05
	.zero		1


	//   ....[79]....
        /*0604*/ 	.word	0x00007840
        /*0608*/ 	.word	0x00000000
        /*060c*/ 	.word	0x00000000
        /*0610*/ 	.short	0x0101
        /*0612*/ 	.byte	0xff
	.zero		1


	//   ....[80]....
        /*0614*/ 	.word	0x00007ae0
        /*0618*/ 	.word	0x00000002
        /*061c*/ 	.word	0x000000e0
        /*0620*/ 	.short	0x010a
        /*0622*/ 	.byte	0xff
	.zero		1


	//   ....[81]....
        /*0624*/ 	.word	0x00007b40
        /*0628*/ 	.word	0x00000002
        /*062c*/ 	.word	0x00000020
        /*0630*/ 	.short	0x010a
        /*0632*/ 	.byte	0xff
	.zero		1


	//   ....[82]....
        /*0634*/ 	.word	0x00007ba0
        /*0638*/ 	.word	0x00000002
        /*063c*/ 	.word	0x00000020
        /*0640*/ 	.short	0x010a
        /*0642*/ 	.byte	0xff
	.zero		1


	//   ....[83]....
        /*0644*/ 	.word	0x00007bf0
        /*0648*/ 	.word	0x00000002
        /*064c*/ 	.word	0x00000070
        /*0650*/ 	.short	0x010a
        /*0652*/ 	.byte	0xff
	.zero		1


	//   ....[84]....
        /*0654*/ 	.word	0x00007c50
        /*0658*/ 	.word	0x00000000
        /*065c*/ 	.word	0x00000000
        /*0660*/ 	.short	0x010a
        /*0662*/ 	.byte	0xff
	.zero		1


	//   ....[85]....
        /*0664*/ 	.word	0x00007cb0
        /*0668*/ 	.word	0x00000000
        /*066c*/ 	.word	0x00000000
        /*0670*/ 	.short	0x010a
        /*0672*/ 	.byte	0xff
	.zero		1


	//   ....[86]....
        /*0674*/ 	.word	0x00007d10
        /*0678*/ 	.word	0x00000000
        /*067c*/ 	.word	0x00000000
        /*0680*/ 	.short	0x010a
        /*0682*/ 	.byte	0xff
	.zero		1


	//   ....[87]....
        /*0684*/ 	.word	0x00007d60
        /*0688*/ 	.word	0x00000000
        /*068c*/ 	.word	0x000000d0
        /*0690*/ 	.short	0x010a
        /*0692*/ 	.byte	0xff
	.zero		1


	//   ....[88]....
        /*0694*/ 	.word	0x00007dc0
        /*0698*/ 	.word	0x00000000
        /*069c*/ 	.word	0x00000080
        /*06a0*/ 	.short	0x010a
        /*06a2*/ 	.byte	0xff
	.zero		1


	//   ....[89]....
        /*06a4*/ 	.word	0x00007e10
        /*06a8*/ 	.word	0x00000000
        /*06ac*/ 	.word	0x00000070
        /*06b0*/ 	.short	0x010a
        /*06b2*/ 	.byte	0xff
	.zero		1


	//   ....[90]....
        /*06b4*/ 	.word	0x00007e70
        /*06b8*/ 	.word	0x00000000
        /*06bc*/ 	.word	0x00000080
        /*06c0*/ 	.short	0x010a
        /*06c2*/ 	.byte	0xff
	.zero		1


	//   ....[91]....
        /*06c4*/ 	.word	0x00007ec0
        /*06c8*/ 	.word	0x00000000
        /*06cc*/ 	.word	0x00000070
        /*06d0*/ 	.short	0x010a
        /*06d2*/ 	.byte	0xff
	.zero		1


	//   ....[92]....
        /*06d4*/ 	.word	0x00007f20
        /*06d8*/ 	.word	0x00000002
        /*06dc*/ 	.word	0x000000b0
        /*06e0*/ 	.short	0x010a
        /*06e2*/ 	.byte	0xff
	.zero		1


	//   ....[93]....
        /*06e4*/ 	.word	0x00007f80
        /*06e8*/ 	.word	0x00000000
        /*06ec*/ 	.word	0x00000000
        /*06f0*/ 	.short	0x010a
        /*06f2*/ 	.byte	0xff
	.zero		1


	//   ....[94]....
        /*06f4*/ 	.word	0x00007fe0
        /*06f8*/ 	.word	0x00000000
        /*06fc*/ 	.word	0x00000000
        /*0700*/ 	.short	0x010a
        /*0702*/ 	.byte	0xff
	.zero		1


	//   ....[95]....
        /*0704*/ 	.word	0x00008040
        /*0708*/ 	.word	0x00000000
        /*070c*/ 	.word	0x00000000
        /*0710*/ 	.short	0x010a
        /*0712*/ 	.byte	0xff
	.zero		1


	//   ....[96]....
        /*0714*/ 	.word	0x000080a0
        /*0718*/ 	.word	0x00000000
        /*071c*/ 	.word	0x00000000
        /*0720*/ 	.short	0x010a
        /*0722*/ 	.byte	0xff
	.zero		1


	//   ....[97]....
        /*0724*/ 	.word	0x00008100
        /*0728*/ 	.word	0x00000000
        /*072c*/ 	.word	0x00000000
        /*0730*/ 	.short	0x010a
        /*0732*/ 	.byte	0xff
	.zero		1


	//   ....[98]....
        /*0734*/ 	.word	0x00008150
        /*0738*/ 	.word	0x00000000
        /*073c*/ 	.word	0x00000070
        /*0740*/ 	.short	0x010a
        /*0742*/ 	.byte	0xff
	.zero		1


	//   ....[99]....
        /*0744*/ 	.word	0x000081b0
        /*0748*/ 	.word	0x00000000
        /*074c*/ 	.word	0x00000068
        /*0750*/ 	.short	0x010a
        /*0752*/ 	.byte	0xff
	.zero		1


	//   ....[100]....
        /*0754*/ 	.word	0x00008210
        /*0758*/ 	.word	0x00000000
        /*075c*/ 	.word	0x00000050
        /*0760*/ 	.short	0x010a
        /*0762*/ 	.byte	0xff
	.zero		1


	//   ....[101]....
        /*0764*/ 	.word	0x00008270
        /*0768*/ 	.word	0x00000000
        /*076c*/ 	.word	0x00000000
        /*0770*/ 	.short	0x010a
        /*0772*/ 	.byte	0xff
	.zero		1


	//   ....[102]....
        /*0774*/ 	.word	0x000082c0
        /*0778*/ 	.word	0x00000000
        /*077c*/ 	.word	0x00000070
        /*0780*/ 	.short	0x010a
        /*0782*/ 	.byte	0xff
	.zero		1


	//   ....[103]....
        /*0784*/ 	.word	0x00008310
        /*0788*/ 	.word	0x00000000
        /*078c*/ 	.word	0x00000040
        /*0790*/ 	.short	0x010a
        /*0792*/ 	.byte	0xff
	.zero		1


	//   ....[104]....
        /*0794*/ 	.word	0x00008360
        /*0798*/ 	.word	0x00000011
        /*079c*/ 	.word	0x00000090
        /*07a0*/ 	.short	0x010a
        /*07a2*/ 	.byte	0xff
	.zero		1


	//----- nvinfo : EIATTR_NUM_MBARRIERS
	.align		4
.L_47:
        /*07a4*/ 	.byte	0x03, 0x38
        /*07a6*/ 	.short	0x001e


	//----- nvinfo : EIATTR_EXIT_INSTR_OFFSETS
	.align		4
        /*07a8*/ 	.byte	0x04, 0x1c
        /*07aa*/ 	.short	(.L_49 - .L_48)


	//   ....[0]....
.L_48:
        /*07ac*/ 	.word	0x00002620


	//   ....[1]....
        /*07b0*/ 	.word	0x00002b10


	//   ....[2]....
        /*07b4*/ 	.word	0x00002b70


	//   ....[3]....
        /*07b8*/ 	.word	0x00003c80


	//   ....[4]....
        /*07bc*/ 	.word	0x00004b50


	//   ....[5]....
        /*07c0*/ 	.word	0x00004b90


	//   ....[6]....
        /*07c4*/ 	.word	0x000079f0


	//   ....[7]....
        /*07c8*/ 	.word	0x00007a70


	//   ....[8]....
        /*07cc*/ 	.word	0x00007aa0


	//   ....[9]....
        /*07d0*/ 	.word	0x00007ad0


	//----- nvinfo : EIATTR_MAX_THREADS
	.align		4
.L_49:
        /*07d4*/ 	.byte	0x04, 0x05
        /*07d6*/ 	.short	(.L_51 - .L_50)
.L_50:
        /*07d8*/ 	.word	0x00000100
        /*07dc*/ 	.word	0x00000001
        /*07e0*/ 	.word	0x00000001


	//----- nvinfo : EIATTR_CRS_STACK_SIZE
	.align		4
.L_51:
        /*07e4*/ 	.byte	0x04, 0x1e
        /*07e6*/ 	.short	(.L_53 - .L_52)
.L_52:
        /*07e8*/ 	.word	0x00000000


	//----- nvinfo : EIATTR_CBANK_PARAM_SIZE
	.align		4
.L_53:
        /*07ec*/ 	.byte	0x03, 0x19
        /*07ee*/ 	.short	0x0800


	//----- nvinfo : EIATTR_PARAM_CBANK
	.align		4
        /*07f0*/ 	.byte	0x04, 0x0a
        /*07f2*/ 	.short	(.L_55 - .L_54)
	.align		4
.L_54:
        /*07f4*/ 	.word	index@(.nv.constant0._ZN7cutlass13device_kernelINS_4gemm6kernel13GemmUniversalIN4cute5tupleIJiiiiEEENS1_10collective13CollectiveMmaINS1_35MainloopSm100TmaUmmaWarpSpecializedILi4ELi2ELi4ENS5_IJNS4_1CILi1EEESB_SB_EEEEENS5_IJNSA_ILi64EEENSA_ILi112EEENSA_ILi128EEEEEENS_6half_tENS5_IJlSB_lEEESI_SJ_NS4_8TiledMMAINS4_8MMA_AtomIJNS4_20SM100_MMA_F16BF16_SSISI_SI_fLi64ELi112ELNS4_4UMMA5MajorE0ELSO_0ELNSN_7ScaleInE0ELSP_0EEEEEENS4_6LayoutISC_NS5_IJNSA_ILi0EEEST_ST_EEEEENS5_IJNS4_10UnderscoreESW_SW_EEEEENS4_13SM90_TMA_LOADENS4_14ComposedLayoutINS4_7SwizzleILi3ELi4ELi3EEENS4_18smem_ptr_flag_bitsILi16EEENSS_INS5_IJNSA_ILi8EEESE_EEENS5_IJSE_SB_EEEEEEEvNS4_8identityESZ_S19_vS1A_EENS_8epilogue10collective18CollectiveEpilogueINS1C_23Sm100TmaWarpSpecializedILi2ELi1ELi56ELb1ELb0EEEJSH_NS5_IJNSS_ISE_SB_EENSS_ISF_SB_EEEEESI_SJ_SI_SJ_NS1C_6fusion15FusionCallbacksIS1G_NS1K_17LinearCombinationISI_fSI_fLNS_15FloatRoundStyleE2EEESH_S1J_JEEENS4_5SM1004TMEM4LOAD26SM100_TMEM_LOAD_16dp256b2xESZ_NS10_INS11_ILi1ELi4ELi3EEES14_NSS_INS5_IJS15_NSA_ILi16EEEEEENS5_IJS1V_SB_EEEEEEENS4_17SM75_U32x4_LDSM_NENS4_14SM90_TMA_STOREES1Z_NS4_17SM90_U32x4_STSM_NENS4_39AutoVectorizingCopyWithAssumedAlignmentILi128EEEEEEvvEEEEvNT_6ParamsE)
        /*07f8*/ 	.short	0x0380
        /*07fa*/ 	.short	0x0800


	//----- nvinfo : EIATTR_SW_WAR
	.align		4
.L_55:
        /*07fc*/ 	.byte	0x04, 0x36
        /*07fe*/ 	.short	(.L_57 - .L_56)
.L_56:
        /*0800*/ 	.word	0x00000008
.L_57:


//--------------------- .nv.callgraph             --------------------------
	.section	.nv.callgraph,"",@"SHT_CUDA_CALLGRAPH"
	.align	4
	.sectionentsize	8
	.align		4
        /*0000*/ 	.word	0x00000000
	.align		4
        /*0004*/ 	.word	0xffffffff
	.align		4
        /*0008*/ 	.word	index@(_ZN7cutlass13device_kernelINS_4gemm6kernel13GemmUniversalIN4cute5tupleIJiiiiEEENS1_10collective13CollectiveMmaINS1_35MainloopSm100TmaUmmaWarpSpecializedILi4ELi2ELi4ENS5_IJNS4_1CILi1EEESB_SB_EEEEENS5_IJNSA_ILi64EEENSA_ILi112EEENSA_ILi128EEEEEENS_6half_tENS5_IJlSB_lEEESI_SJ_NS4_8TiledMMAINS4_8MMA_AtomIJNS4_20SM100_MMA_F16BF16_SSISI_SI_fLi64ELi112ELNS4_4UMMA5MajorE0ELSO_0ELNSN_7ScaleInE0ELSP_0EEEEEENS4_6LayoutISC_NS5_IJNSA_ILi0EEEST_ST_EEEEENS5_IJNS4_10UnderscoreESW_SW_EEEEENS4_13SM90_TMA_LOADENS4_14ComposedLayoutINS4_7SwizzleILi3ELi4ELi3EEENS4_18smem_ptr_flag_bitsILi16EEENSS_INS5_IJNSA_ILi8EEESE_EEENS5_IJSE_SB_EEEEEEEvNS4_8identityESZ_S19_vS1A_EENS_8epilogue10collective18CollectiveEpilogueINS1C_23Sm100TmaWarpSpecializedILi2ELi1ELi56ELb1ELb0EEEJSH_NS5_IJNSS_ISE_SB_EENSS_ISF_SB_EEEEESI_SJ_SI_SJ_NS1C_6fusion15FusionCallbacksIS1G_NS1K_17LinearCombinationISI_fSI_fLNS_15FloatRoundStyleE2EEESH_S1J_JEEENS4_5SM1004TMEM4LOAD26SM100_TMEM_LOAD_16dp256b2xESZ_NS10_INS11_ILi1ELi4ELi3EEES14_NSS_INS5_IJS15_NSA_ILi16EEEEEENS5_IJS1V_SB_EEEEEEENS4_17SM75_U32x4_LDSM_NENS4_14SM90_TMA_STOREES1Z_NS4_17SM90_U32x4_STSM_NENS4_39AutoVectorizingCopyWithAssumedAlignmentILi128EEEEEEvvEEEEvNT_6ParamsE)
	.align		4
        /*000c*/ 	.word	index@(__assertfail)
	.align		4
        /*0010*/ 	.word	0x00000000
	.align		4
        /*0014*/ 	.word	0xfffffffe
	.align		4
        /*0018*/ 	.word	0x00000000
	.align		4
        /*001c*/ 	.word	0xfffffffd
	.align		4
        /*0020*/ 	.word	0x00000000
	.align		4
        /*0024*/ 	.word	0xfffffffc


//--------------------- .nv.constant4             --------------------------
	.section	.nv.constant4,"a",@progbits
	.align	8
	.align		8
.nv.constant4:
        /*0000*/ 	.dword	__assertfail
	.align		8
        /*0008*/ 	.dword	__unnamed_1
	.align		8
        /*0010*/ 	.dword	__unnamed_2
	.align		8
        /*0018*/ 	.dword	_ZN40_INTERNAL_55b0c568_4_k_cu_c6cb5dd9_189144cuda3std3__45__cpo5beginE
	.align		8
        /*0020*/ 	.dword	_ZN40_INTERNAL_55b0c568_4_k_cu_c6cb5dd9_189144cuda3std3__45__cpo3endE
	.align		8
        /*0028*/ 	.dword	_ZN40_INTERNAL_55b0c568_4_k_cu_c6cb5dd9_189144cuda3std3__45__cpo6cbeginE
	.align		8
        /*0030*/ 	.dword	_ZN40_INTERNAL_55b0c568_4_k_cu_c6cb5dd9_189144cuda3std3__45__cpo4cendE
	.align		8
        /*0038*/ 	.dword	_ZN40_INTERNAL_55b0c568_4_k_cu_c6cb5dd9_189144cuda3std3__442_GLOBAL__N__55b0c568_4_k_cu_c6cb5dd9_189146ignoreE
	.align		8
        /*0040*/ 	.dword	_ZN40_INTERNAL_55b0c568_4_k_cu_c6cb5dd9_189144cuda3std3__419piecewise_constructE
	.align		8
        /*0048*/ 	.dword	_ZN40_INTERNAL_55b0c568_4_k_cu_c6cb5dd9_189144cuda3std3__48in_placeE
	.align		8
        /*0050*/ 	.dword	_ZN40_INTERNAL_55b0c568_4_k_cu_c6cb5dd9_189144cuda3std6ranges3__45__cpo4swapE
	.align		8
        /*0058*/ 	.dword	_ZN40_INTERNAL_55b0c568_4_k_cu_c6cb5dd9_189144cuda3std6ranges3__45__cpo9iter_moveE
	.align		8
        /*0060*/ 	.dword	_ZN40_INTERNAL_55b0c568_4_k_cu_c6cb5dd9_189144cute7productE
	.align		8
        /*0068*/ 	.dword	_ZN40_INTERNAL_55b0c568_4_k_cu_c6cb5dd9_189144cute1_E
	.align		8
        /*0070*/ 	.dword	$str$25
	.align		8
        /*0078*/ 	.dword	$str$26
	.align		8
        /*0080*/ 	.dword	$str$27
	.align		8
        /*0088*/ 	.dword	$str$28


//--------------------- .text._ZN7cutlass13device_kernelINS_4gemm6kernel13GemmUniversalIN4cute5tupleIJiiiiEEENS1_10collective13CollectiveMmaINS1_35MainloopSm100TmaUmmaWarpSpecializedILi4ELi2ELi4ENS5_IJNS4_1CILi1EEESB_SB_EEEEENS5_IJNSA_ILi64EEENSA_ILi112EEENSA_ILi128EEEEEENS_6half_tENS5_IJlSB_lEEESI_SJ_NS4_8TiledMMAINS4_8MMA_AtomIJNS4_20SM100_MMA_F16BF16_SSISI_SI_fLi64ELi112ELNS4_4UMMA5MajorE0ELSO_0ELNSN_7ScaleInE0ELSP_0EEEEEENS4_6LayoutISC_NS5_IJNSA_ILi0EEEST_ST_EEEEENS5_IJNS4_10UnderscoreESW_SW_EEEEENS4_13SM90_TMA_LOADENS4_14ComposedLayoutINS4_7SwizzleILi3ELi4ELi3EEENS4_18smem_ptr_flag_bitsILi16EEENSS_INS5_IJNSA_ILi8EEESE_EEENS5_IJSE_SB_EEEEEEEvNS4_8identityESZ_S19_vS1A_EENS_8epilogue10collective18CollectiveEpilogueINS1C_23Sm100TmaWarpSpecializedILi2ELi1ELi56ELb1ELb0EEEJSH_NS5_IJNSS_ISE_SB_EENSS_ISF_SB_EEEEESI_SJ_SI_SJ_NS1C_6fusion15FusionCallbacksIS1G_NS1K_17LinearCombinationISI_fSI_fLNS_15FloatRoundStyleE2EEESH_S1J_JEEENS4_5SM1004TMEM4LOAD26SM100_TMEM_LOAD_16dp256b2xESZ_NS10_INS11_ILi1ELi4ELi3EEES14_NSS_INS5_IJS15_NSA_ILi16EEEEEENS5_IJS1V_SB_EEEEEEENS4_17SM75_U32x4_LDSM_NENS4_14SM90_TMA_STOREES1Z_NS4_17SM90_U32x4_STSM_NENS4_39AutoVectorizingCopyWithAssumedAlignmentILi128EEEEEEvvEEEEvNT_6ParamsE --------------------------
	.section	.text._ZN7cutlass13device_kernelINS_4gemm6kernel13GemmUniversalIN4cute5tupleIJiiiiEEENS1_10collective13CollectiveMmaINS1_35MainloopSm100TmaUmmaWarpSpecializedILi4ELi2ELi4ENS5_IJNS4_1CILi1EEESB_SB_EEEEENS5_IJNSA_ILi64EEENSA_ILi112EEENSA_ILi128EEEEEENS_6half_tENS5_IJlSB_lEEESI_SJ_NS4_8TiledMMAINS4_8MMA_AtomIJNS4_20SM100_MMA_F16BF16_SSISI_SI_fLi64ELi112ELNS4_4UMMA5MajorE0ELSO_0ELNSN_7ScaleInE0ELSP_0EEEEEENS4_6LayoutISC_NS5_IJNSA_ILi0EEEST_ST_EEEEENS5_IJNS4_10UnderscoreESW_SW_EEEEENS4_13SM90_TMA_LOADENS4_14ComposedLayoutINS4_7SwizzleILi3ELi4ELi3EEENS4_18smem_ptr_flag_bitsILi16EEENSS_INS5_IJNSA_ILi8EEESE_EEENS5_IJSE_SB_EEEEEEEvNS4_8identityESZ_S19_vS1A_EENS_8epilogue10collective18CollectiveEpilogueINS1C_23Sm100TmaWarpSpecializedILi2ELi1ELi56ELb1ELb0EEEJSH_NS5_IJNSS_ISE_SB_EENSS_ISF_SB_EEEEESI_SJ_SI_SJ_NS1C_6fusion15FusionCallbacksIS1G_NS1K_17LinearCombinationISI_fSI_fLNS_15FloatRoundStyleE2EEESH_S1J_JEEENS4_5SM1004TMEM4LOAD26SM100_TMEM_LOAD_16dp256b2xESZ_NS10_INS11_ILi1ELi4ELi3EEES14_NSS_INS5_IJS15_NSA_ILi16EEEEEENS5_IJS1V_SB_EEEEEEENS4_17SM75_U32x4_LDSM_NENS4_14SM90_TMA_STOREES1Z_NS4_17SM90_U32x4_STSM_NENS4_39AutoVectorizingCopyWithAssumedAlignmentILi128EEEEEEvvEEEEvNT_6ParamsE,"ax",@progbits
	.align	128
.text._ZN7cutlass13device_kernelINS_4gemm6kernel13GemmUniversalIN4cute5tupleIJiiiiEEENS1_10collective13CollectiveMmaINS1_35MainloopSm100TmaUmmaWarpSpecializedILi4ELi2ELi4ENS5_IJNS4_1CILi1EEESB_SB_EEEEENS5_IJNSA_ILi64EEENSA_ILi112EEENSA_ILi128EEEEEENS_6half_tENS5_IJlSB_lEEESI_SJ_NS4_8TiledMMAINS4_8MMA_AtomIJNS4_20SM100_MMA_F16BF16_SSISI_SI_fLi64ELi112ELNS4_4UMMA5MajorE0ELSO_0ELNSN_7ScaleInE0ELSP_0EEEEEENS4_6LayoutISC_NS5_IJNSA_ILi0EEEST_ST_EEEEENS5_IJNS4_10UnderscoreESW_SW_EEEEENS4_13SM90_TMA_LOADENS4_14ComposedLayoutINS4_7SwizzleILi3ELi4ELi3EEENS4_18smem_ptr_flag_bitsILi16EEENSS_INS5_IJNSA_ILi8EEESE_EEENS5_IJSE_SB_EEEEEEEvNS4_8identityESZ_S19_vS1A_EENS_8epilogue10collective18CollectiveEpilogueINS1C_23Sm100TmaWarpSpecializedILi2ELi1ELi56ELb1ELb0EEEJSH_NS5_IJNSS_ISE_SB_EENSS_ISF_SB_EEEEESI_SJ_SI_SJ_NS1C_6fusion15FusionCallbacksIS1G_NS1K_17LinearCombinationISI_fSI_fLNS_15FloatRoundStyleE2EEESH_S1J_JEEENS4_5SM1004TMEM4LOAD26SM100_TMEM_LOAD_16dp256b2xESZ_NS10_INS11_ILi1ELi4ELi3EEES14_NSS_INS5_IJS15_NSA_ILi16EEEEEENS5_IJS1V_SB_EEEEEEENS4_17SM75_U32x4_LDSM_NENS4_14SM90_TMA_STOREES1Z_NS4_17SM90_U32x4_STSM_NENS4_39AutoVectorizingCopyWithAssumedAlignmentILi128EEEEEEvvEEEEvNT_6ParamsE:
        .type           _ZN7cutlass13device_kernelINS_4gemm6kernel13GemmUniversalIN4cute5tupleIJiiiiEEENS1_10collective13CollectiveMmaINS1_35MainloopSm100TmaUmmaWarpSpecializedILi4ELi2ELi4ENS5_IJNS4_1CILi1EEESB_SB_EEEEENS5_IJNSA_ILi64EEENSA_ILi112EEENSA_ILi128EEEEEENS_6half_tENS5_IJlSB_lEEESI_SJ_NS4_8TiledMMAINS4_8MMA_AtomIJNS4_20SM100_MMA_F16BF16_SSISI_SI_fLi64ELi112ELNS4_4UMMA5MajorE0ELSO_0ELNSN_7ScaleInE0ELSP_0EEEEEENS4_6LayoutISC_NS5_IJNSA_ILi0EEEST_ST_EEEEENS5_IJNS4_10UnderscoreESW_SW_EEEEENS4_13SM90_TMA_LOADENS4_14ComposedLayoutINS4_7SwizzleILi3ELi4ELi3EEENS4_18smem_ptr_flag_bitsILi16EEENSS_INS5_IJNSA_ILi8EEESE_EEENS5_IJSE_SB_EEEEEEEvNS4_8identityESZ_S19_vS1A_EENS_8epilogue10collective18CollectiveEpilogueINS1C_23Sm100TmaWarpSpecializedILi2ELi1ELi56ELb1ELb0EEEJSH_NS5_IJNSS_ISE_SB_EENSS_ISF_SB_EEEEESI_SJ_SI_SJ_NS1C_6fusion15FusionCallbacksIS1G_NS1K_17LinearCombinationISI_fSI_fLNS_15FloatRoundStyleE2EEESH_S1J_JEEENS4_5SM1004TMEM4LOAD26SM100_TMEM_LOAD_16dp256b2xESZ_NS10_INS11_ILi1ELi4ELi3EEES14_NSS_INS5_IJS15_NSA_ILi16EEEEEENS5_IJS1V_SB_EEEEEEENS4_17SM75_U32x4_LDSM_NENS4_14SM90_TMA_STOREES1Z_NS4_17SM90_U32x4_STSM_NENS4_39AutoVectorizingCopyWithAssumedAlignmentILi128EEEEEEvvEEEEvNT_6ParamsE,@function
        .size           _ZN7cutlass13device_kernelINS_4gemm6kernel13GemmUniversalIN4cute5tupleIJiiiiEEENS1_10collective13CollectiveMmaINS1_35MainloopSm100TmaUmmaWarpSpecializedILi4ELi2ELi4ENS5_IJNS4_1CILi1EEESB_SB_EEEEENS5_IJNSA_ILi64EEENSA_ILi112EEENSA_ILi128EEEEEENS_6half_tENS5_IJlSB_lEEESI_SJ_NS4_8TiledMMAINS4_8MMA_AtomIJNS4_20SM100_MMA_F16BF16_SSISI_SI_fLi64ELi112ELNS4_4UMMA5MajorE0ELSO_0ELNSN_7ScaleInE0ELSP_0EEEEEENS4_6LayoutISC_NS5_IJNSA_ILi0EEEST_ST_EEEEENS5_IJNS4_10UnderscoreESW_SW_EEEEENS4_13SM90_TMA_LOADENS4_14ComposedLayoutINS4_7SwizzleILi3ELi4ELi3EEENS4_18smem_ptr_flag_bitsILi16EEENSS_INS5_IJNSA_ILi8EEESE_EEENS5_IJSE_SB_EEEEEEEvNS4_8identityESZ_S19_vS1A_EENS_8epilogue10collective18CollectiveEpilogueINS1C_23Sm100TmaWarpSpecializedILi2ELi1ELi56ELb1ELb0EEEJSH_NS5_IJNSS_ISE_SB_EENSS_ISF_SB_EEEEESI_SJ_SI_SJ_NS1C_6fusion15FusionCallbacksIS1G_NS1K_17LinearCombinationISI_fSI_fLNS_15FloatRoundStyleE2EEESH_S1J_JEEENS4_5SM1004TMEM4LOAD26SM100_TMEM_LOAD_16dp256b2xESZ_NS10_INS11_ILi1ELi4ELi3EEES14_NSS_INS5_IJS15_NSA_ILi16EEEEEENS5_IJS1V_SB_EEEEEEENS4_17SM75_U32x4_LDSM_NENS4_14SM90_TMA_STOREES1Z_NS4_17SM90_U32x4_STSM_NENS4_39AutoVectorizingCopyWithAssumedAlignmentILi128EEEEEEvvEEEEvNT_6ParamsE,(.L_x_143 - _ZN7cutlass13device_kernelINS_4gemm6kernel13GemmUniversalIN4cute5tupleIJiiiiEEENS1_10collective13CollectiveMmaINS1_35MainloopSm100TmaUmmaWarpSpecializedILi4ELi2ELi4ENS5_IJNS4_1CILi1EEESB_SB_EEEEENS5_IJNSA_ILi64EEENSA_ILi112EEENSA_ILi128EEEEEENS_6half_tENS5_IJlSB_lEEESI_SJ_NS4_8TiledMMAINS4_8MMA_AtomIJNS4_20SM100_MMA_F16BF16_SSISI_SI_fLi64ELi112ELNS4_4UMMA5MajorE0ELSO_0ELNSN_7ScaleInE0ELSP_0EEEEEENS4_6LayoutISC_NS5_IJNSA_ILi0EEEST_ST_EEEEENS5_IJNS4_10UnderscoreESW_SW_EEEEENS4_13SM90_TMA_LOADENS4_14ComposedLayoutINS4_7SwizzleILi3ELi4ELi3EEENS4_18smem_ptr_flag_bitsILi16EEENSS_INS5_IJNSA_ILi8EEESE_EEENS5_IJSE_SB_EEEEEEEvNS4_8identityESZ_S19_vS1A_EENS_8epilogue10collective18CollectiveEpilogueINS1C_23Sm100TmaWarpSpecializedILi2ELi1ELi56ELb1ELb0EEEJSH_NS5_IJNSS_ISE_SB_EENSS_ISF_SB_EEEEESI_SJ_SI_SJ_NS1C_6fusion15FusionCallbacksIS1G_NS1K_17LinearCombinationISI_fSI_fLNS_15FloatRoundStyleE2EEESH_S1J_JEEENS4_5SM1004TMEM4LOAD26SM100_TMEM_LOAD_16dp256b2xESZ_NS10_INS11_ILi1ELi4ELi3EEES14_NSS_INS5_IJS15_NSA_ILi16EEEEEENS5_IJS1V_SB_EEEEEEENS4_17SM75_U32x4_LDSM_NENS4_14SM90_TMA_STOREES1Z_NS4_17SM90_U32x4_STSM_NENS4_39AutoVectorizingCopyWithAssumedAlignmentILi128EEEEEEvvEEEEvNT_6ParamsE)
        .other          _ZN7cutlass13device_kernelINS_4gemm6kernel13GemmUniversalIN4cute5tupleIJiiiiEEENS1_10collective13CollectiveMmaINS1_35MainloopSm100TmaUmmaWarpSpecializedILi4ELi2ELi4ENS5_IJNS4_1CILi1EEESB_SB_EEEEENS5_IJNSA_ILi64EEENSA_ILi112EEENSA_ILi128EEEEEENS_6half_tENS5_IJlSB_lEEESI_SJ_NS4_8TiledMMAINS4_8MMA_AtomIJNS4_20SM100_MMA_F16BF16_SSISI_SI_fLi64ELi112ELNS4_4UMMA5MajorE0ELSO_0ELNSN_7ScaleInE0ELSP_0EEEEEENS4_6LayoutISC_NS5_IJNSA_ILi0EEEST_ST_EEEEENS5_IJNS4_10UnderscoreESW_SW_EEEEENS4_13SM90_TMA_LOADENS4_14ComposedLayoutINS4_7SwizzleILi3ELi4ELi3EEENS4_18smem_ptr_flag_bitsILi16EEENSS_INS5_IJNSA_ILi8EEESE_EEENS5_IJSE_SB_EEEEEEEvNS4_8identityESZ_S19_vS1A_EENS_8epilogue10collective18CollectiveEpilogueINS1C_23Sm100TmaWarpSpecializedILi2ELi1ELi56ELb1ELb0EEEJSH_NS5_IJNSS_ISE_SB_EENSS_ISF_SB_EEEEESI_SJ_SI_SJ_NS1C_6fusion15FusionCallbacksIS1G_NS1K_17LinearCombinationISI_fSI_fLNS_15FloatRoundStyleE2EEESH_S1J_JEEENS4_5SM1004TMEM4LOAD26SM100_TMEM_LOAD_16dp256b2xESZ_NS10_INS11_ILi1ELi4ELi3EEES14_NSS_INS5_IJS15_NSA_ILi16EEEEEENS5_IJS1V_SB_EEEEEEENS4_17SM75_U32x4_LDSM_NENS4_14SM90_TMA_STOREES1Z_NS4_17SM90_U32x4_STSM_NENS4_39AutoVectorizingCopyWithAssumedAlignmentILi128EEEEEEvvEEEEvNT_6ParamsE,@"STO_CUDA_ENTRY STV_DEFAULT"
_ZN7cutlass13device_kernelINS_4gemm6kernel13GemmUniversalIN4cute5tupleIJiiiiEEENS1_10collective13CollectiveMmaINS1_35MainloopSm100TmaUmmaWarpSpecializedILi4ELi2ELi4ENS5_IJNS4_1CILi1EEESB_SB_EEEEENS5_IJNSA_ILi64EEENSA_ILi112EEENSA_ILi128EEEEEENS_6half_tENS5_IJlSB_lEEESI_SJ_NS4_8TiledMMAINS4_8MMA_AtomIJNS4_20SM100_MMA_F16BF16_SSISI_SI_fLi64ELi112ELNS4_4UMMA5MajorE0ELSO_0ELNSN_7ScaleInE0ELSP_0EEEEEENS4_6LayoutISC_NS5_IJNSA_ILi0EEEST_ST_EEEEENS5_IJNS4_10UnderscoreESW_SW_EEEEENS4_13SM90_TMA_LOADENS4_14ComposedLayoutINS4_7SwizzleILi3ELi4ELi3EEENS4_18smem_ptr_flag_bitsILi16EEENSS_INS5_IJNSA_ILi8EEESE_EEENS5_IJSE_SB_EEEEEEEvNS4_8identityESZ_S19_vS1A_EENS_8epilogue10collective18CollectiveEpilogueINS1C_23Sm100TmaWarpSpecializedILi2ELi1ELi56ELb1ELb0EEEJSH_NS5_IJNSS_ISE_SB_EENSS_ISF_SB_EEEEESI_SJ_SI_SJ_NS1C_6fusion15FusionCallbacksIS1G_NS1K_17LinearCombinationISI_fSI_fLNS_15FloatRoundStyleE2EEESH_S1J_JEEENS4_5SM1004TMEM4LOAD26SM100_TMEM_LOAD_16dp256b2xESZ_NS10_INS11_ILi1ELi4ELi3EEES14_NSS_INS5_IJS15_NSA_ILi16EEEEEENS5_IJS1V_SB_EEEEEEENS4_17SM75_U32x4_LDSM_NENS4_14SM90_TMA_STOREES1Z_NS4_17SM90_U32x4_STSM_NENS4_39AutoVectorizingCopyWithAssumedAlignmentILi128EEEEEEvvEEEEvNT_6ParamsE:
[----:B------:R-:W1:Y:S01]  /*0000*/  LDC R1, c[0x0][0x37c] ;  /* 0x0000df00ff017b82 */ /* 0x000e620000000800 */
[----:B------:R-:W2:Y:S01]  /*0010*/  S2R R153, SR_TID.X ;  /* 0x0000000000997919 */ /* 0x000ea20000002100 */
[----:B------:R-:W3:Y:S01]  /*0020*/  LDCU.64 UR4, c[0x0][0x890] ;  /* 0x00011200ff0477ac */ /* 0x000ee20008000a00 */
[----:B------:R-:W-:Y:S02]  /*0030*/  PRMT R142, RZ, 0x7610, R142 ;  /* 0x00007610ff8e7816 */ /* 0x000fe4000000008e */
[----:B------:R-:W-:Y:S01]  /*0040*/  ELECT P5, URZ, PT ;  /* 0x0000000000ff782f */ /* 0x000fe200038a0000 */
[----:B------:R-:W4:Y:S01]  /*0050*/  LDCU.64 UR46, c[0x0][0x358] ;  /* 0x00006b00ff2e77ac */ /* 0x000f220008000a00 */
[----:B---3--:R-:W-:-:S04]  /*0060*/  UISETP.NE.U32.AND UP0, UPT, UR4, URZ, UPT ;  /* 0x000000ff0400728c */ /* 0x008fc8000bf05070 */
[----:B------:R-:W-:Y:S01]  /*0070*/  UISETP.NE.AND.EX UP0, UPT, UR5, URZ, UPT, UP0 ;  /* 0x000000ff0500728c */ /* 0x000fe2000bf05300 */
[----:B--2---:R-:W-:-:S05]  /*0080*/  SHF.R.U32.HI R147, RZ, 0x5, R153 ;  /* 0x00000005ff937819 */ /* 0x004fca0000011699 */
[----:B------:R-:W2:Y:S02]  /*0090*/  SHFL.IDX PT, R0, R147, RZ, 0x1f ;  /* 0x00001fff93007589 */ /* 0x000ea400000e0000 */
[----:B--2---:R-:W-:Y:S01]  /*00a0*/  R2UR UR8, R0 ;  /* 0x00000000000872ca */ /* 0x004fe200000e0000 */
[----:B-1--4-:R-:W-:-:S14]  /*00b0*/  BRA.U UP0, `(.L_x_0) ;  /* 0x00000001002c7547 */ /* 0x012fdc000b800000 */
[----:B------:R-:W1:Y:S02]  /*00c0*/  LDCU.64 UR6, c[0x0][0x888] ;  /* 0x00011100ff0677ac */ /* 0x000e640008000a00 */
[----:B-1----:R-:W-:-:S04]  /*00d0*/  UISETP.NE.U32.AND UP0, UPT, UR6, URZ, UPT ;  /* 0x000000ff0600728c */ /* 0x002fc8000bf05070 */
[----:B------:R-:W-:-:S09]  /*00e0*/  UISETP.NE.AND.EX UP0, UPT, UR7, URZ, UPT, UP0 ;  /* 0x000000ff0700728c */ /* 0x000fd2000bf05300 */
[----:B------:R-:W-:Y:S05]  /*00f0*/  BRA.U !UP0, `(.L_x_1) ;  /* 0x0000000108107547 */ /* 0x000fea000b800000 */
[----:B------:R-:W1:Y:S02]  /*0100*/  LDC.64 R2, c[0x0][0x888] ;  /* 0x00022200ff027b82 */ /* 0x000e640000000a00 */
[----:B-1----:R1:W5:Y:S01]  /*0110*/  LDG.E R83, desc[UR46][R2.64] ;  /* 0x0000002e02537981 */ /* 0x002362000c1e1900 */
[----:B------:R-:W-:Y:S01]  /*0120*/  HFMA2 R142, -RZ, RZ, 0, 5.9604644775390625e-08 ;  /* 0x00000001ff8e7431 */ /* 0x000fe200000001ff */
[----:B------:R-:W-:Y:S05]  /*0130*/  BRA `(.L_x_0) ;  /* 0x00000000000c7947 */ /* 0x000fea0003800000 */
.L_x_1:
[----:B------:R-:W1:Y:S01]  /*0140*/  LDCU UR6, c[0x0][0x880] ;  /* 0x00011000ff0677ac */ /* 0x000e620008000800 */
[----:B------:R-:W-:Y:S01]  /*0150*/  HFMA2 R142, -RZ, RZ, 0, 5.9604644775390625e-08 ;  /* 0x00000001ff8e7431 */ /* 0x000fe200000001ff */
[----:B-1----:R-:W-:-:S07]  /*0160*/  MOV R83, UR6 ;  /* 0x0000000600537c02 */ /* 0x002fce0008000f00 */
.L_x_0:
[----:B------:R-:W2:Y:S02]  /*0170*/  LDCU.64 UR6, c[0x0][0x8b0] ;  /* 0x00011600ff0677ac */ /* 0x000ea40008000a00 */
[----:B--2---:R-:W-:-:S04]  /*0180*/  UISETP.NE.U32.AND UP0, UPT, UR6, URZ, UPT ;  /* 0x000000ff0600728c */ /* 0x004fc8000bf05070 */
[----:B------:R-:W-:-:S09]  /*0190*/  UISETP.NE.AND.EX UP0, UPT, UR7, URZ, UPT, UP0 ;  /* 0x000000ff0700728c */ /* 0x000fd2000bf05300 */
[----:B------:R-:W-:Y:S05]  /*01a0*/  BRA.U UP0, `(.L_x_2) ;  /* 0x0000000100247547 */ /* 0x000fea000b800000 */
[----:B------:R-:W2:Y:S02]  /*01b0*/  LDCU.64 UR6, c[0x0][0x8a8] ;  /* 0x00011500ff0677ac */ /* 0x000ea40008000a00 */
[----:B--2---:R-:W-:-:S04]  /*01c0*/  UISETP.NE.U32.AND UP0, UPT, UR6, URZ, UPT ;  /* 0x000000ff0600728c */ /* 0x004fc8000bf05070 */
[----:B------:R-:W-:-:S09]  /*01d0*/  UISETP.NE.AND.EX UP0, UPT, UR7, URZ, UPT, UP0 ;  /* 0x000000ff0700728c */ /* 0x000fd2000bf05300 */
[----:B------:R-:W-:Y:S05]  /*01e0*/  BRA.U !UP0, `(.L_x_3) ;  /* 0x00000001080c7547 */ /* 0x000fea000b800000 */
[----:B-1----:R-:W1:Y:S02]  /*01f0*/  LDC.64 R2, c[0x0][0x8a8] ;  /* 0x00022a00ff027b82 */ /* 0x002e640000000a00 */
[----:B-1----:R2:W5:Y:S01]  /*0200*/  LDG.E R82, desc[UR46][R2.64] ;  /* 0x0000002e02527981 */ /* 0x002562000c1e1900 */
[----:B------:R-:W-:Y:S05]  /*0210*/  BRA `(.L_x_2) ;  /* 0x0000000000087947 */ /* 0x000fea0003800000 */
.L_x_3:
[----:B------:R-:W2:Y:S02]  /*0220*/  LDCU UR6, c[0x0][0x8a0] ;  /* 0x00011400ff0677ac */ /* 0x000ea40008000800 */
[----:B--2---:R-:W-:Y:S02]  /*0230*/  MOV R82, UR6 ;  /* 0x0000000600527c02 */ /* 0x004fe40008000f00 */
.L_x_2:
[----:B------:R-:W-:Y:S01]  /*0240*/  IMAD.U32 R0, RZ, RZ, UR8 ;  /* 0x00000008ff007e24 */ /* 0x000fe2000f8e00ff */
[----:B------:R-:W-:Y:S04]  /*0250*/  BSSY.RECONVERGENT B0, `(.L_x_4) ;  /* 0x000000c000007945 */ /* 0x000fe80003800200 */
[C---:B------:R-:W-:Y:S02]  /*0260*/  ISETP.NE.OR P1, PT, R0.reuse, 0x1, !P5 ;  /* 0x000000010000780c */ /* 0x040fe40006f25670 */
[----:B------:R-:W-:-:S11]  /*0270*/  ISETP.NE.OR P0, PT, R0, 0x3, !P5 ;  /* 0x000000030000780c */ /* 0x000fd60006f05670 */
[----:B------:R-:W-:Y:S05]  /*0280*/  @P1 BRA `(.L_x_5) ;  /* 0x0000000000201947 */ /* 0x000fea0003800000 */
[----:B------:R-:W3:Y:S02]  /*0290*/  LDCU.64 UR6, c[0x0][0x348] ;  /* 0x00006900ff0677ac */ /* 0x000ee40008000a00 */
[----:B---3--:R-:W-:Y:S02]  /*02a0*/  UIADD3 UR10, UP1, UPT, UR6, 0x80, URZ ;  /* 0x00000080060a7890 */ /* 0x008fe4000ff3e0ff */
[----:B------:R-:W-:Y:S02]  /*02b0*/  UIADD3 UR6, UP0, UPT, UR6, 0x180, URZ ;  /* 0x0000018006067890 */ /* 0x000fe4000ff1e0ff */
[----:B------:R-:W-:Y:S02]  /*02c0*/  UIADD3.X UR11, UPT, UPT, URZ, UR7, URZ, UP1, !UPT ;  /* 0x00000007ff0b7290 */ /* 0x000fe40008ffe4ff */
[----:B------:R-:W-:-:S07]  /*02d0*/  UIADD3.X UR7, UPT, UPT, URZ, UR7, URZ, UP0, !UPT ;  /* 0x00000007ff077290 */ /* 0x000fce00087fe4ff */
[----:B------:R3:W-:Y:S02]  /*02e0*/  UTMACCTL.PF [UR10] ;  /* 0x000000000a0079b9 */ /* 0x0007e40008040000 */
[----:B------:R3:W-:Y:S02]  /*02f0*/  UTMACCTL.PF [UR6] ;  /* 0x00000000060079b9 */ /* 0x0007e40008040000 */
[----:B---3--:R-:W-:Y:S01]  /*0300*/  NOP ;  /* 0x0000000000007918 */ /* 0x008fe20000000000 */
.L_x_5:
[----:B------:R-:W-:Y:S05]  /*0310*/  BSYNC.RECONVERGENT B0 ;  /* 0x0000000000007941 */ /* 0x000fea0003800200 */
.L_x_4:
[----:B------:R-:W-:Y:S04]  /*0320*/  BSSY.RECONVERGENT B0, `(.L_x_6) ;  /* 0x000000a000007945 */ /* 0x000fe80003800200 */
        /* <DEDUP_REMOVED lines=9> */
.L_x_7:
[----:B------:R-:W-:Y:S05]  /*03c0*/  BSYNC.RECONVERGENT B0 ;  /* 0x0000000000007941 */ /* 0x000fea0003800200 */
.L_x_6:
[----:B------:R-:W3:Y:S01]  /*03d0*/  LDCU.64 UR6, c[0x0][0x888] ;  /* 0x00011100ff0677ac */ /* 0x000ee20008000a00 */
[----:B------:R-:W-:Y:S02]  /*03e0*/  UISETP.EQ.U32.AND UP1, UPT, UR4, URZ, UPT ;  /* 0x000000ff0400728c */ /* 0x000fe4000bf22070 */
[----:B------:R-:W-:Y:S02]  /*03f0*/  UPLOP3.LUT UP2, UPT, UPT, UPT, UPT, 0x80, 0x8 ;  /* 0x000000000008789c */ /* 0x000fe40003f4f070 */
[----:B---3--:R-:W-:-:S04]  /*0400*/  UISETP.NE.U32.AND UP0, UPT, UR6, URZ, UPT ;  /* 0x000000ff0600728c */ /* 0x008fc8000bf05070 */
[----:B------:R-:W-:-:S04]  /*0410*/  UISETP.NE.AND.EX UP0, UPT, UR7, URZ, UPT, UP0 ;  /* 0x000000ff0700728c */ /* 0x000fc8000bf05300 */
[----:B------:R-:W-:-:S04]  /*0420*/  UISETP.EQ.OR.EX UP3, UPT, UR5, URZ, !UP0, UP1 ;  /* 0x000000ff0500728c */ /* 0x000fc8000c762710 */
[----:B------:R-:W-:-:S05]  /*0430*/  UP2UR UR44, UPR, URZ, 0x8 ;  /* 0x00000008ff2c7883 */ /* 0x000fca0008000000 */
[----:B------:R-:W-:Y:S07]  /*0440*/  BRA.U !UP3, `(.L_x_8) ;  /* 0x000000010b207547 */ /* 0x000fee000b800000 */
[----:B------:R-:W-:Y:S01]  /*0450*/  UISETP.NE.U32.AND UP2, UPT, UR4, URZ, UPT ;  /* 0x000000ff0400728c */ /* 0x000fe2000bf45070 */
[----:B-----5:R-:W-:Y:S01]  /*0460*/  FSETP.NEU.AND P0, PT, R83, RZ, PT ;  /* 0x000000ff5300720b */ /* 0x020fe20003f0d000 */
[----:B------:R-:W-:Y:S02]  /*0470*/  USEL UR4, URZ, 0xffffffff, UP0 ;  /* 0xffffffffff047887 */ /* 0x000fe40008000000 */
[----:B------:R-:W-:-:S10]  /*0480*/  UISETP.NE.AND.EX UP2, UPT, UR5, URZ, UPT, UP2 ;  /* 0x000000ff0500728c */ /* 0x000fd4000bf45320 */
[----:B------:R-:W-:Y:S01]  /*0490*/  VOTEU.ANY UP1, P0 ;  /* 0x0000000000ff7886 */ /* 0x000fe20000020100 */
[----:B------:R-:W-:-:S04]  /*04a0*/  @!UP2 USEL UR4, URZ, 0xffffffff, UP1 ;  /* 0xffffffffff04a887 */ /* 0x000fc80008800000 */
[----:B------:R-:W-:-:S04]  /*04b0*/  ULOP3.LUT UR4, UR4, 0x1, URZ, 0xc0, !UPT ;  /* 0x0000000104047892 */ /* 0x000fc8000f8ec0ff */
[----:B------:R-:W-:-:S11]  /*04c0*/  UISETP.NE.U32.AND UP2, UPT, UR4, 0x1, UPT ;  /* 0x000000010400788c */ /* 0x000fd6000bf45070 */
.L_x_8:
[----:B-12---:R-:W1:Y:S01]  /*04d0*/  SHFL.IDX PT, R2, R147, RZ, 0x1f ;  /* 0x00001fff93027589 */ /* 0x006e6200000e0000 */
[----:B------:R-:W-:-:S04]  /*04e0*/  UISETP.NE.AND UP1, UPT, UR8, 0x2, UPT ;  /* 0x000000020800788c */ /* 0x000fc8000bf25270 */
[----:B------:R-:W-:Y:S01]  /*04f0*/  USEL UR7, URZ, 0x1, UP1 ;  /* 0x00000001ff077887 */ /* 0x000fe20008800000 */
[----:B-1----:R-:W-:-:S13]  /*0500*/  ISETP.NE.AND P0, PT, R2, RZ, PT ;  /* 0x000000ff0200720c */ /* 0x002fda0003f05270 */
[----:B------:R-:W-:Y:S05]  /*0510*/  @P0 BRA `(.L_x_9) ;  /* 0x0000000000480947 */ /* 0x000fea0003800000 */
[----:B------:R-:W1:Y:S01]  /*0520*/  S2UR UR5, SR_CgaCtaId ;  /* 0x00000000000579c3 */ /* 0x000e620000008800 */
[----:B------:R-:W-:Y:S01]  /*0530*/  UMOV UR6, 0x400 ;  /* 0x0000040000067882 */ /* 0x000fe20000000000 */
[----:B------:R-:W-:Y:S01]  /*0540*/  UMOV UR4, 0x1 ;  /* 0x0000000100047882 */ /* 0x000fe20000000000 */
[----:B------:R-:W-:Y:S01]  /*0550*/  ELECT P0, URZ, PT ;  /* 0x0000000000ff782f */ /* 0x000fe20003800000 */
[----:B------:R-:W-:-:S04]  /*0560*/  UIADD3 UR10, UPT, UPT, -UR4, 0x100000, URZ ;  /* 0x00100000040a7890 */ /* 0x000fc8000fffe1ff */
[----:B------:R-:W-:Y:S02]  /*0570*/  USHF.L.U32 UR11, UR10, 0xb, URZ ;  /* 0x0000000b0a0b7899 */ /* 0x000fe400080006ff */
[----:B------:R-:W-:Y:S02]  /*0580*/  USHF.L.U32 UR10, UR10, 0x1, URZ ;  /* 0x000000010a0a7899 */ /* 0x000fe400080006ff */
[----:B-1----:R-:W-:Y:S01]  /*0590*/  ULEA UR5, UR5, UR6, 0x18 ;  /* 0x0000000605057291 */ /* 0x002fe2000f8ec0ff */
[----:B------:R-:W1:Y:S11]  /*05a0*/  FENCE.VIEW.ASYNC.S ;  /* 0x00000000000073c6 */ /* 0x000e760000000000 */
[----:B-1----:R1:W2:Y:S01]  /*05b0*/  SYNCS.EXCH.64 URZ, [UR5], UR10 ;  /* 0x0000000a05ff75b2 */ /* 0x0022a20008000100 */
[----:B------:R1:W3:Y:S01]  /*05c0*/  SYNCS.EXCH.64 URZ, [UR5+0x20], UR10 ;  /* 0x0000200a05ff75b2 */ /* 0x0002e20008000100 */
[----:B------:R1:W4:Y:S01]  /*05d0*/  SYNCS.EXCH.64 URZ, [UR5+0x8], UR10 ;  /* 0x0000080a05ff75b2 */ /* 0x0003220008000100 */
[----:B------:R1:W1:Y:S01]  /*05e0*/  SYNCS.EXCH.64 URZ, [UR5+0x28], UR10 ;  /* 0x0000280a05ff75b2 */ /* 0x0002620008000100 */
[----:B------:R1:W1:Y:S01]  /*05f0*/  SYNCS.EXCH.64 URZ, [UR5+0x10], UR10 ;  /* 0x0000100a05ff75b2 */ /* 0x0002620008000100 */
[----:B------:R1:W1:Y:S01]  /*0600*/  SYNCS.EXCH.64 URZ, [UR5+0x30], UR10 ;  /* 0x0000300a05ff75b2 */ /* 0x0002620008000100 */
[----:B------:R1:W1:Y:S01]  /*0610*/  SYNCS.EXCH.64 URZ, [UR5+0x18], UR10 ;  /* 0x0000180a05ff75b2 */ /* 0x0002620008000100 */
[----:B------:R1:W1:Y:S01]  /*0620*/  SYNCS.EXCH.64 URZ, [UR5+0x38], UR10 ;  /* 0x0000380a05ff75b2 */ /* 0x0002620008000100 */
[----:B------:R-:W-:Y:S01]  /*0630*/  NOP ;  /* 0x0000000000007918 */ /* 0x000fe20000000000 */
.L_x_9:
[----:B------:R-:W2:Y:S01]  /*0640*/  SHFL.IDX PT, R2, R147, RZ, 0x1f ;  /* 0x00001fff93027589 */ /* 0x000ea200000e0000 */
[----:B------:R-:W-:Y:S01]  /*0650*/  NOP ;  /* 0x0000000000007918 */ /* 0x000fe20000000000 */
[----:B--2---:R-:W-:-:S13]  /*0660*/  ISETP.NE.AND P0, PT, R2, 0x1, PT ;  /* 0x000000010200780c */ /* 0x004fda0003f05270 */
[----:B------:R-:W-:Y:S05]  /*0670*/  @P0 BRA `(.L_x_10) ;  /* 0x0000000000480947 */ /* 0x000fea0003800000 */
[----:B------:R-:W2:Y:S01]  /*0680*/  S2UR UR6, SR_CgaCtaId ;  /* 0x00000000000679c3 */ /* 0x000ea20000008800 */
[----:B------:R-:W-:Y:S01]  /*0690*/  UMOV UR9, 0x400 ;  /* 0x0000040000097882 */ /* 0x000fe20000000000 */
[----:B-1----:R-:W-:Y:S01]  /*06a0*/  UMOV UR5, 0x20 ;  /* 0x0000002000057882 */ /* 0x002fe20000000000 */
[----:B------:R-:W-:Y:S01]  /*06b0*/  UMOV UR4, 0x80 ;  /* 0x0000008000047882 */ /* 0x000fe20000000000 */
[----:B------:R-:W-:-:S04]  /*06c0*/  UIADD3 UR10, UPT, UPT, -UR5, 0x100000, URZ ;  /* 0x00100000050a7890 */ /* 0x000fc8000fffe1ff */
[----:B------:R-:W-:Y:S02]  /*06d0*/  USHF.L.U32 UR11, UR10, 0xb, URZ ;  /* 0x0000000b0a0b7899 */ /* 0x000fe400080006ff */
[----:B------:R-:W-:Y:S02]  /*06e0*/  USHF.L.U32 UR10, UR10, 0x1, URZ ;  /* 0x000000010a0a7899 */ /* 0x000fe400080006ff */
[----:B------:R-:W-:-:S04]  /*06f0*/  UIADD3 UR4, UPT, UPT, -UR4, 0x100000, URZ ;  /* 0x0010000004047890 */ /* 0x000fc8000fffe1ff */
[----:B------:R-:W-:Y:S02]  /*0700*/  USHF.L.U32 UR5, UR4, 0xb, URZ ;  /* 0x0000000b04057899 */ /* 0x000fe400080006ff */
[----:B------:R-:W-:Y:S01]  /*0710*/  USHF.L.U32 UR4, UR4, 0x1, URZ ;  /* 0x0000000104047899 */ /* 0x000fe200080006ff */
[----:B------:R-:W-:Y:S01]  /*0720*/  ELECT P0, URZ, PT ;  /* 0x0000000000ff782f */ /* 0x000fe20003800000 */
[----:B--2---:R-:W-:Y:S01]  /*0730*/  ULEA UR6, UR6, UR9, 0x18 ;  /* 0x0000000906067291 */ /* 0x004fe2000f8ec0ff */
[----:B------:R-:W1:Y:S11]  /*0740*/  FENCE.VIEW.ASYNC.S ;  /* 0x00000000000073c6 */ /* 0x000e760000000000 */
[----:B-1----:R2:W1:Y:S01]  /*0750*/  SYNCS.EXCH.64 URZ, [UR6+0x40], UR10 ;  /* 0x0000400a06ff75b2 */ /* 0x0024620008000100 */
[----:B------:R2:W1:Y:S01]  /*0760*/  SYNCS.EXCH.64 URZ, [UR6+0x50], UR4 ;  /* 0x0000500406ff75b2 */ /* 0x0004620008000100 */
[----:B------:R2:W1:Y:S01]  /*0770*/  SYNCS.EXCH.64 URZ, [UR6+0x48], UR10 ;  /* 0x0000480a06ff75b2 */ /* 0x0004620008000100 */
[----:B------:R2:W1:Y:S02]  /*0780*/  SYNCS.EXCH.64 URZ, [UR6+0x58], UR4 ;  /* 0x0000580406ff75b2 */ /* 0x0004640008000100 */
[----:B--2---:R-:W-:Y:S01]  /*0790*/  NOP ;  /* 0x0000000000007918 */ /* 0x004fe20000000000 */
.L_x_10:
[----:B------:R-:W2:Y:S01]  /*07a0*/  SHFL.IDX PT, R2, R147, RZ, 0x1f ;  /* 0x00001fff93027589 */ /* 0x000ea200000e0000 */
[----:B------:R-:W-:Y:S01]  /*07b0*/  NOP ;  /* 0x0000000000007918 */ /* 0x000fe20000000000 */
[----:B--2---:R-:W-:-:S13]  /*07c0*/  ISETP.NE.AND P0, PT, R2, 0x3, PT ;  /* 0x000000030200780c */ /* 0x004fda0003f05270 */
[----:B------:R-:W-:Y:S05]  /*07d0*/  @P0 BRA `(.L_x_11) ;  /* 0x0000000000300947 */ /* 0x000fea0003800000 */
[----:B-1----:R-:W1:Y:S01]  /*07e0*/  S2UR UR5, SR_CgaCtaId ;  /* 0x00000000000579c3 */ /* 0x002e620000008800 */
        /* <DEDUP_REMOVED lines=8> */
[----:B-1----:R2:W1:Y:S01]  /*0870*/  SYNCS.EXCH.64 URZ, [UR5+0x60], UR10 ;  /* 0x0000600a05ff75b2 */ /* 0x0024620008000100 */
[----:B------:R2:W1:Y:S02]  /*0880*/  SYNCS.EXCH.64 URZ, [UR5+0x68], UR10 ;  /* 0x0000680a05ff75b2 */ /* 0x0004640008000100 */
[----:B--2---:R-:W-:Y:S01]  /*0890*/  NOP ;  /* 0x0000000000007918 */ /* 0x004fe20000000000 */
.L_x_11:
[----:B------:R-:W2:Y:S01]  /*08a0*/  SHFL.IDX PT, R2, R147, RZ, 0x1f ;  /* 0x00001fff93027589 */ /* 0x000ea200000e0000 */
[----:B------:R-:W-:Y:S01]  /*08b0*/  NOP ;  /* 0x0000000000007918 */ /* 0x000fe20000000000 */
[----:B--2---:R-:W-:-:S13]  /*08c0*/  ISETP.NE.AND P0, PT, R2, 0x4, PT ;  /* 0x000000040200780c */ /* 0x004fda0003f05270 */
[----:B------:R-:W-:Y:S05]  /*08d0*/  @P0 BRA `(.L_x_12) ;  /* 0x00000000004c0947 */ /* 0x000fea0003800000 */
[----:B-1----:R-:W1:Y:S01]  /*08e0*/  S2UR UR5, SR_CgaCtaId ;  /* 0x00000000000579c3 */ /* 0x002e620000008800 */
[----:B------:R-:W-:Y:S01]  /*08f0*/  UMOV UR9, 0x100 ;  /* 0x0000010000097882 */ /* 0x000fe20000000000 */
[----:B------:R-:W-:Y:S01]  /*0900*/  UMOV UR6, 0x400 ;  /* 0x0000040000067882 */ /* 0x000fe20000000000 */
[----:B------:R-:W-:Y:S01]  /*0910*/  USEL UR9, UR9, 0xe0, UP2 ;  /* 0x000000e009097887 */ /* 0x000fe20009000000 */
[----:B------:R-:W-:Y:S01]  /*0920*/  UMOV UR4, 0x1 ;  /* 0x0000000100047882 */ /* 0x000fe20000000000 */
[----:B------:R-:W-:Y:S01]  /*0930*/  ELECT P0, URZ, PT ;  /* 0x0000000000ff782f */ /* 0x000fe20003800000 */
[----:B------:R-:W-:-:S04]  /*0940*/  UIADD3 UR10, UPT, UPT, -UR4, 0x100000, URZ ;  /* 0x00100000040a7890 */ /* 0x000fc8000fffe1ff */
[----:B------:R-:W-:Y:S02]  /*0950*/  USHF.L.U32 UR11, UR10, 0xb, URZ ;  /* 0x0000000b0a0b7899 */ /* 0x000fe400080006ff */
[----:B------:R-:W-:Y:S02]  /*0960*/  USHF.L.U32 UR10, UR10, 0x1, URZ ;  /* 0x000000010a0a7899 */ /* 0x000fe400080006ff */
[----:B------:R-:W-:-:S04]  /*0970*/  UIADD3 UR12, UPT, UPT, -UR9, 0x100000, URZ ;  /* 0x00100000090c7890 */ /* 0x000fc8000fffe1ff */
[----:B------:R-:W-:Y:S02]  /*0980*/  USHF.L.U32 UR13, UR12, 0xb, URZ ;  /* 0x0000000b0c0d7899 */ /* 0x000fe400080006ff */
[----:B------:R-:W-:Y:S02]  /*0990*/  USHF.L.U32 UR12, UR12, 0x1, URZ ;  /* 0x000000010c0c7899 */ /* 0x000fe400080006ff */
[----:B-1----:R-:W-:Y:S01]  /*09a0*/  ULEA UR5, UR5, UR6, 0x18 ;  /* 0x0000000605057291 */ /* 0x002fe2000f8ec0ff */
[----:B------:R-:W1:Y:S11]  /*09b0*/  FENCE.VIEW.ASYNC.S ;  /* 0x00000000000073c6 */ /* 0x000e760000000000 */
[----:B-1----:R2:W1:Y:S01]  /*09c0*/  SYNCS.EXCH.64 URZ, [UR5+0x70], UR10 ;  /* 0x0000700a05ff75b2 */ /* 0x0024620008000100 */
[----:B------:R2:W1:Y:S01]  /*09d0*/  SYNCS.EXCH.64 URZ, [UR5+0x80], UR12 ;  /* 0x0000800c05ff75b2 */ /* 0x0004620008000100 */
[----:B------:R2:W1:Y:S01]  /*09e0*/  SYNCS.EXCH.64 URZ, [UR5+0x78], UR10 ;  /* 0x0000780a05ff75b2 */ /* 0x0004620008000100 */
[----:B------:R2:W1:Y:S02]  /*09f0*/  SYNCS.EXCH.64 URZ, [UR5+0x88], UR12 ;  /* 0x0000880c05ff75b2 */ /* 0x0004640008000100 */
[----:B--2---:R-:W-:Y:S01]  /*0a00*/  NOP ;  /* 0x0000000000007918 */ /* 0x004fe20000000000 */
.L_x_12:
        /* <DEDUP_REMOVED lines=20> */
[----:B------:R2:W1:Y:S01]  /*0b50*/  SYNCS.EXCH.64 URZ, [UR6+0xb8], UR4 ;  /* 0x0000b80406ff75b2 */ /* 0x0004620008000100 */
[----:B------:R2:W1:Y:S01]  /*0b60*/  SYNCS.EXCH.64 URZ, [UR6+0xa0], UR10 ;  /* 0x0000a00a06ff75b2 */ /* 0x0004620008000100 */
[----:B------:R2:W1:Y:S01]  /*0b70*/  SYNCS.EXCH.64 URZ, [UR6+0xc0], UR4 ;  /* 0x0000c00406ff75b2 */ /* 0x0004620008000100 */
[----:B------:R2:W1:Y:S01]  /*0b80*/  SYNCS.EXCH.64 URZ, [UR6+0xa8], UR10 ;  /* 0x0000a80a06ff75b2 */ /* 0x0004620008000100 */
[----:B------:R2:W1:Y:S02]  /*0b90*/  SYNCS.EXCH.64 URZ, [UR6+0xc8], UR4 ;  /* 0x0000c80406ff75b2 */ /* 0x0004640008000100 */
[----:B--2---:R-:W-:Y:S01]  /*0ba0*/  NOP ;  /* 0x0000000000007918 */ /* 0x004fe20000000000 */
.L_x_13:
        /* <DEDUP_REMOVED lines=18> */
.L_x_14:
[----:B-1----:R-:W1:Y:S01]  /*0cd0*/  S2UR UR5, SR_CTAID.X ;  /* 0x00000000000579c3 */ /* 0x002e620000002500 */
[----:B------:R-:W-:-:S05]  /*0ce0*/  CS2R.32 R141, SR_CgaSize ;  /* 0x00000000008d7805 */ /* 0x000fca0000008a00 */
[----:B------:R-:W-:-:S05]  /*0cf0*/  IMAD R141, R141, -0xa0, RZ ;  /* 0xffffff608d8d7824 */ /* 0x000fca00078e02ff */
[----:B------:R-:W-:-:S14]  /*0d00*/  R2UR UR9, R141 ;  /* 0x000000008d0972ca */ /* 0x000fdc00000e0000 */
[----:B------:R-:W2:Y:S01]  /*0d10*/  LDCU UR9, c[0x0][UR9+0x2b0] ;  /* 0x00005600090977ac */ /* 0x000ea20008000800 */
[----:B------:R-:W-:Y:S01]  /*0d20*/  NOP ;  /* 0x0000000000007918 */ /* 0x000fe20000000000 */
[----:B------:R-:W-:-:S05]  /*0d30*/  CS2R.32 R141, SR_CgaSize ;  /* 0x00000000008d7805 */ /* 0x000fca0000008a00 */
[----:B------:R-:W-:-:S05]  /*0d40*/  IMAD R141, R141, -0xa0, RZ ;  /* 0xffffff608d8d7824 */ /* 0x000fca00078e02ff */
[----:B------:R-:W-:-:S14]  /*0d50*/  R2UR UR6, R141 ;  /* 0x000000008d0672ca */ /* 0x000fdc00000e0000 */
[----:B------:R-:W3:Y:S01]  /*0d60*/  LDCU UR6, c[0x0][UR6+0x2b4] ;  /* 0x00005680060677ac */ /* 0x000ee20008000800 */
[----:B------:R-:W4:Y:S08]  /*0d70*/  S2UR UR4, SR_CTAID.Y ;  /* 0x00000000000479c3 */ /* 0x000f300000002600 */
[----:B------:R-:W3:Y:S01]  /*0d80*/  LDC R10, c[0x0][0xb24] ;  /* 0x0002c900ff0a7b82 */ /* 0x000ee20000000800 */
[----:B-1----:R-:W-:-:S02]  /*0d90*/  I2FP.F32.U32 R139, UR5 ;  /* 0x00000005008b7c45 */ /* 0x002fc40008201000 */
[----:B------:R-:W-:-:S05]  /*0da0*/  CS2R.32 R3, SR_CgaSize ;  /* 0x0000000000037805 */ /* 0x000fca0000008a00 */
[----:B------:R-:W-:-:S06]  /*0db0*/  IMAD R3, R3, -0xa0, RZ ;  /* 0xffffff6003037824 */ /* 0x000fcc00078e02ff */
[----:B------:R-:W1:Y:S01]  /*0dc0*/  LDC R3, c[0x0][R3+0x2a0] ;  /* 0x0000a80003037b82 */ /* 0x000e620000000800 */
[----:B------:R-:W-:Y:S01]  /*0dd0*/  MOV R141, UR5 ;  /* 0x00000005008d7c02 */ /* 0x000fe20008000f00 */
[----:B--2---:R-:W-:Y:S01]  /*0de0*/  FMUL R139, R139, UR9 ;  /* 0x000000098b8b7c20 */ /* 0x004fe20008400000 */
[----:B----4-:R-:W-:Y:S02]  /*0df0*/  I2FP.F32.U32 R138, UR4 ;  /* 0x00000004008a7c45 */ /* 0x010fe40008201000 */
[----:B------:R-:W-:-:S05]  /*0e00*/  CS2R.32 R2, SR_CgaSize ;  /* 0x0000000000027805 */ /* 0x000fca0000008a00 */
[----:B------:R-:W-:-:S06]  /*0e10*/  IMAD R2, R2, -0xa0, RZ ;  /* 0xffffff6002027824 */ /* 0x000fcc00078e02ff */
[----:B------:R-:W2:Y:S01]  /*0e20*/  LDC R2, c[0x0][R2+0x2a4] ;  /* 0x0000a90002027b82 */ /* 0x000ea20000000800 */
[----:B------:R-:W-:Y:S01]  /*0e30*/  MOV R140, UR4 ;  /* 0x00000004008c7c02 */ /* 0x000fe20008000f00 */
[----:B------:R-:W4:Y:S01]  /*0e40*/  F2I.U32.TRUNC.NTZ R139, R139 ;  /* 0x0000008b008b7305 */ /* 0x000f22000020f000 */
[----:B---3--:R-:W-:-:S05]  /*0e50*/  FMUL R138, R138, UR6 ;  /* 0x000000068a8a7c20 */ /* 0x008fca0008400000 */
[----:B------:R-:W-:Y:S01]  /*0e60*/  BAR.SYNC.DEFER_BLOCKING 0x0 ;  /* 0x0000000000007b1d */ /* 0x000fe20000010000 */
[----:B------:R-:W-:-:S05]  /*0e70*/  ISETP.GE.AND P0, PT, R10, 0x1, PT ;  /* 0x000000010a00780c */ /* 0x000fca0003f06270 */
[----:B------:R-:W3:Y:S02]  /*0e80*/  F2I.U32.TRUNC.NTZ R138, R138 ;  /* 0x0000008a008a7305 */ /* 0x000ee4000020f000 */
[----:B------:R-:W2:Y:S01]  /*0e90*/  S2UR UR36, SR_CTAID.Z ;  /* 0x00000000002479c3 */ /* 0x000ea20000002700 */
[----:B----4-:R-:W-:-:S05]  /*0ea0*/  IADD3 R139, PT, PT, -R139, RZ, RZ ;  /* 0x000000ff8b8b7210 */ /* 0x010fca0007ffe1ff */
[----:B-1----:R-:W-:Y:S01]  /*0eb0*/  IMAD R139, R3, R139, UR5 ;  /* 0x00000005038b7e24 */ /* 0x002fe2000f8e028b */
[----:B---3--:R-:W-:-:S05]  /*0ec0*/  IADD3 R138, PT, PT, -R138, RZ, RZ ;  /* 0x000000ff8a8a7210 */ /* 0x008fca0007ffe1ff */
[----:B--2---:R-:W-:Y:S01]  /*0ed0*/  IMAD R138, R2, R138, UR4 ;  /* 0x00000004028a7e24 */ /* 0x004fe2000f8e028a */
[----:B------:R-:W-:Y:S06]  /*0ee0*/  @!P0 BRA `(.L_x_15) ;  /* 0x0000000000b88947 */ /* 0x000fec0003800000 */
[----:B------:R-:W1:Y:S01]  /*0ef0*/  LDC.64 R4, c[0x0][0xb18] ;  /* 0x0002c600ff047b82 */ /* 0x000e620000000a00 */
[----:B------:R-:W-:-:S07]  /*0f00*/  ISETP.NE.AND P0, PT, R10, 0x1, PT ;  /* 0x000000010a00780c */ /* 0x000fce0003f05270 */
[----:B------:R-:W2:Y:S08]  /*0f10*/  LDC R9, c[0x0][0xb0c] ;  /* 0x0002c300ff097b82 */ /* 0x000eb00000000800 */
[----:B------:R-:W3:Y:S08]  /*0f20*/  LDC R12, c[0x0][0x370] ;  /* 0x0000dc00ff0c7b82 */ /* 0x000ef00000000800 */
[----:B------:R-:W4:Y:S01]  /*0f30*/  LDC R11, c[0x0][0x374] ;  /* 0x0000dd00ff0b7b82 */ /* 0x000f220000000800 */
[----:B-1----:R-:W-:-:S07]  /*0f40*/  ISETP.NE.AND P1, PT, R4, 0x1, PT ;  /* 0x000000010400780c */ /* 0x002fce0003f25270 */
[----:B------:R-:W3:Y:S01]  /*0f50*/  LDC.64 R6, c[0x0][0xb10] ;  /* 0x0002c400ff067b82 */ /* 0x000ee20000000a00 */
[----:B--2---:R-:W-:-:S07]  /*0f60*/  ISETP.NE.AND P2, PT, R9, 0x1, PT ;  /* 0x000000010900780c */ /* 0x004fce0003f45270 */
[----:B------:R-:W1:Y:S08]  /*0f70*/  LDC R8, c[0x0][0xb20] ;  /* 0x0002c800ff087b82 */ /* 0x000e700000000800 */
[----:B------:R-:W2:Y:S01]  /*0f80*/  LDC.64 R2, c[0x0][0xb28] ;  /* 0x0002ca00ff027b82 */ /* 0x000ea20000000a00 */
[----:B----4-:R-:W-:-:S04]  /*0f90*/  IMAD.HI.U32 R13, R11, R5, RZ ;  /* 0x000000050b0d7227 */ /* 0x010fc800078e00ff */
[----:B------:R-:W-:-:S04]  /*0fa0*/  IMAD.HI.U32 R5, R140, R5, RZ ;  /* 0x000000058c057227 */ /* 0x000fc800078e00ff */
[----:B---3--:R-:W-:-:S05]  /*0fb0*/  IMAD.HI.U32 R14, R12, R6, RZ ;  /* 0x000000060c0e7227 */ /* 0x008fca00078e00ff */
[-C--:B------:R-:W-:Y:S01]  /*0fc0*/  @P2 SHF.R.U32.HI R12, RZ, R7.reuse, R14 ;  /* 0x00000007ff0c2219 */ /* 0x080fe2000001160e */
[----:B------:R-:W-:Y:S01]  /*0fd0*/  IMAD.HI.U32 R14, R141, R6, RZ ;  /* 0x000000068d0e7227 */ /* 0x000fe200078e00ff */
[-C--:B-1----:R-:W-:Y:S02]  /*0fe0*/  @P1 SHF.R.U32.HI R11, RZ, R8.reuse, R13 ;  /* 0x00000008ff0b1219 */ /* 0x082fe4000001160d */
[----:B------:R-:W-:Y:S02]  /*0ff0*/  SHF.R.U32.HI R5, RZ, R8, R5 ;  /* 0x00000008ff057219 */ /* 0x000fe40000011605 */
[----:B------:R-:W-:Y:S02]  /*1000*/  SHF.R.U32.HI R14, RZ, R7, R14 ;  /* 0x00000007ff0e7219 */ /* 0x000fe4000001160e */
[----:B------:R-:W-:Y:S01]  /*1010*/  SEL R5, R140, R5, !P1 ;  /* 0x000000058c057207 */ /* 0x000fe20004800000 */
[----:B--2---:R-:W-:Y:S01]  /*1020*/  IMAD.HI.U32 R13, R11, R2, RZ ;  /* 0x000000020b0d7227 */ /* 0x004fe200078e00ff */
[----:B------:R-:W-:-:S03]  /*1030*/  SEL R14, R141, R14, !P2 ;  /* 0x0000000e8d0e7207 */ /* 0x000fc60005000000 */
[----:B------:R-:W-:Y:S01]  /*1040*/  IMAD.HI.U32 R6, R12, R2, RZ ;  /* 0x000000020c067227 */ /* 0x000fe200078e00ff */
[----:B------:R-:W-:-:S04]  /*1050*/  @P0 SHF.R.U32.HI R11, RZ, R3, R13 ;  /* 0x00000003ff0b0219 */ /* 0x000fc8000001160d */
[----:B------:R-:W-:Y:S01]  /*1060*/  @P0 SHF.R.U32.HI R12, RZ, R3, R6 ;  /* 0x00000003ff0c0219 */ /* 0x000fe20000011606 */
[----:B------:R-:W-:-:S04]  /*1070*/  IMAD R11, R11, R10, RZ ;  /* 0x0000000a0b0b7224 */ /* 0x000fc800078e02ff */
[----:B------:R-:W-:Y:S01]  /*1080*/  IMAD R6, R12, R10, RZ ;  /* 0x0000000a0c067224 */ /* 0x000fe200078e02ff */
[----:B------:R-:W-:-:S04]  /*1090*/  ISETP.GE.AND P1, PT, R5, R11, PT ;  /* 0x0000000b0500720c */ /* 0x000fc80003f26270 */
[----:B------:R-:W-:Y:S01]  /*10a0*/  ISETP.GE.OR P1, PT, R14, R6, P1 ;  /* 0x000000060e00720c */ /* 0x000fe20000f26670 */
[----:B------:R-:W-:-:S05]  /*10b0*/  IMAD.HI.U32 R6, R5, R2, RZ ;  /* 0x0000000205067227 */ /* 0x000fca00078e00ff */
[----:B------:R-:W-:-:S04]  /*10c0*/  SHF.R.U32.HI R6, RZ, R3, R6 ;  /* 0x00000003ff067219 */ /* 0x000fc80000011606 */
[----:B------:R-:W-:-:S03]  /*10d0*/  SEL R6, R5, R6, !P0 ;  /* 0x0000000605067207 */ /* 0x000fc60004000000 */
[----:B------:R-:W-:Y:S01]  /*10e0*/  @!P1 IMAD.HI.U32 R7, R14, R2, RZ ;  /* 0x000000020e079227 */ /* 0x000fe200078e00ff */
[----:B------:R-:W-:-:S04]  /*10f0*/  IADD3 R2, PT, PT, -R6, RZ, RZ ;  /* 0x000000ff06027210 */ /* 0x000fc80007ffe1ff */
[----:B------:R-:W-:Y:S01]  /*1100*/  @!P1 SHF.R.U32.HI R3, RZ, R3, R7 ;  /* 0x00000003ff039219 */ /* 0x000fe20000011607 */
[----:B------:R-:W-:Y:S01]  /*1110*/  IMAD R2, R10, R2, R5 ;  /* 0x000000020a027224 */ /* 0x000fe200078e0205 */
[----:B------:R-:W-:Y:S02]  /*1120*/  IADD3 R7, PT, PT, -R5, RZ, RZ ;  /* 0x000000ff05077210 */ /* 0x000fe40007ffe1ff */
[----:B------:R-:W-:-:S03]  /*1130*/  @!P1 SEL R3, R14, R3, !P0 ;  /* 0x000000030e039207 */ /* 0x000fc60004000000 */
[----:B------:R-:W-:Y:S02]  /*1140*/  IMAD R7, R4, R7, R140 ;  /* 0x0000000704077224 */ /* 0x000fe400078e028c */
[--C-:B------:R-:W-:Y:S02]  /*1150*/  @!P1 IMAD.IADD R6, R6, 0x1, -R3.reuse ;  /* 0x0000000106069824 */ /* 0x100fe400078e0a03 */
[----:B------:R-:W-:Y:S01]  /*1160*/  @!P1 IMAD R3, R2, R12, R3 ;  /* 0x0000000c02039224 */ /* 0x000fe200078e0203 */
[----:B------:R-:W-:Y:S01]  /*1170*/  IADD3 R2, PT, PT, -R14, RZ, RZ ;  /* 0x000000ff0e027210 */ /* 0x000fe20007ffe1ff */
[----:B------:R-:W-:Y:S02]  /*1180*/  @!P1 IMAD R5, R6, R10, R14 ;  /* 0x0000000a06059224 */ /* 0x000fe400078e020e */
[----:B------:R-:W-:Y:S02]  /*1190*/  @!P1 IMAD.MOV.U32 R14, RZ, RZ, R3 ;  /* 0x000000ffff0e9224 */ /* 0x000fe400078e0003 */
[----:B------:R-:W-:-:S02]  /*11a0*/  IMAD R2, R9, R2, R141 ;  /* 0x0000000209027224 */ /* 0x000fc400078e028d */
[----:B------:R-:W-:Y:S02]  /*11b0*/  IMAD R140, R5, R4, R7 ;  /* 0x00000004058c7224 */ /* 0x000fe400078e0207 */
[----:B------:R-:W-:Y:S02]  /*11c0*/  IMAD R141, R14, R9, R2 ;  /* 0x000000090e8d7224 */ /* 0x000fe400078e0202 */
.L_x_15:
[----:B------:R-:W1:Y:S01]  /*11d0*/  LDCU UR4, c[0x0][0xb30] ;  /* 0x00016600ff0477ac */ /* 0x000e620008000800 */
[----:B------:R-:W2:Y:S08]  /*11e0*/  S2UR UR37, SR_CgaCtaId ;  /* 0x00000000002579c3 */ /* 0x000eb00000008800 */
[----:B------:R-:W3:Y:S01]  /*11f0*/  LDC R76, c[0x0][0xb24] ;  /* 0x0002c900ff4c7b82 */ /* 0x000ee20000000800 */
[----:B-1----:R-:W-:-:S09]  /*1200*/  UISETP.NE.AND UP1, UPT, UR4, 0x1, UPT ;  /* 0x000000010400788c */ /* 0x002fd2000bf25270 */
[----:B--2---:R-:W-:Y:S05]  /*1210*/  BRA.U UP1, `(.L_x_16) ;  /* 0x0000000101407547 */ /* 0x004fea000b800000 */
[----:B------:R-:W1:Y:S08]  /*1220*/  LDC.64 R4, c[0x0][0xb10] ;  /* 0x0002c400ff047b82 */ /* 0x000e700000000a00 */
[----:B------:R-:W2:Y:S08]  /*1230*/  LDC.64 R2, c[0x0][0xb18] ;  /* 0x0002c600ff027b82 */ /* 0x000eb00000000a00 */
[----:B------:R-:W4:Y:S08]  /*1240*/  LDC R6, c[0x0][0xb20] ;  /* 0x0002c800ff067b82 */ /* 0x000f300000000800 */
[----:B------:R-:W3:Y:S01]  /*1250*/  LDC R7, c[0x0][0xb0c] ;  /* 0x0002c300ff077b82 */ /* 0x000ee20000000800 */
[----:B-1----:R-:W-:-:S05]  /*1260*/  IMAD.HI.U32 R4, R141, R4, RZ ;  /* 0x000000048d047227 */ /* 0x002fca00078e00ff */
[----:B------:R-:W-:Y:S01]  /*1270*/  SHF.R.U32.HI R4, RZ, R5, R4 ;  /* 0x00000005ff047219 */ /* 0x000fe20000011604 */
[----:B--2---:R-:W-:Y:S01]  /*1280*/  IMAD.HI.U32 R3, R140, R3, RZ ;  /* 0x000000038c037227 */ /* 0x004fe200078e00ff */
[----:B------:R-:W-:-:S04]  /*1290*/  ISETP.NE.AND P0, PT, R2, 0x1, PT ;  /* 0x000000010200780c */ /* 0x000fc80003f05270 */
[----:B----4-:R-:W-:-:S04]  /*12a0*/  SHF.R.U32.HI R3, RZ, R6, R3 ;  /* 0x00000006ff037219 */ /* 0x010fc80000011603 */
[----:B------:R-:W-:Y:S02]  /*12b0*/  SEL R3, R140, R3, !P0 ;  /* 0x000000038c037207 */ /* 0x000fe40004000000 */
[----:B---3--:R-:W-:-:S04]  /*12c0*/  ISETP.NE.AND P1, PT, R7, 0x1, PT ;  /* 0x000000010700780c */ /* 0x008fc80003f25270 */
[----:B------:R-:W-:-:S05]  /*12d0*/  SEL R4, R141, R4, !P1 ;  /* 0x000000048d047207 */ /* 0x000fca0004800000 */
[----:B------:R-:W-:Y:S02]  /*12e0*/  IMAD.IADD R5, R3, 0x1, -R4 ;  /* 0x0000000103057824 */ /* 0x000fe400078e0a04 */
[----:B------:R-:W-:Y:S02]  /*12f0*/  IMAD.IADD R3, R4, 0x1, -R3 ;  /* 0x0000000104037824 */ /* 0x000fe400078e0a03 */
[----:B------:R-:W-:Y:S02]  /*1300*/  IMAD R141, R5, R7, R141 ;  /* 0x00000007058d7224 */ /* 0x000fe400078e028d */
[----:B------:R-:W-:-:S07]  /*1310*/  IMAD R140, R3, R2, R140 ;  /* 0x00000002038c7224 */ /* 0x000fce00078e028c */
.L_x_16:
[----:B------:R-:W-:Y:S01]  /*1320*/  BAR.SYNC.DEFER_BLOCKING 0x0 ;  /* 0x0000000000007b1d */ /* 0x000fe20000010000 */
[----:B------:R-:W-:Y:S01]  /*1330*/  UISETP.NE.AND UP1, UPT, UR8, 0x2, UPT ;  /* 0x000000020800788c */ /* 0x000fe2000bf25270 */
[----:B------:R-:W-:Y:S02]  /*1340*/  ISETP.NE.OR P5, PT, R0, 0x2, !P5 ;  /* 0x000000020000780c */ /* 0x000fe40006fa5670 */
[----:B------:R-:W-:-:S06]  /*1350*/  LOP3.LUT R2, R153, 0x1f, RZ, 0xc0, !PT ;  /* 0x0000001f99027812 */ /* 0x000fcc00078ec0ff */
[----:B------:R-:W-:Y:S05]  /*1360*/  BRA.U UP1, `(.L_x_17) ;  /* 0x0000001101b47547 */ /* 0x000fea000b800000 */
[----:B------:R-:W1:Y:S01]  /*1370*/  LDCU UR15, c[0x0][0x38c] ;  /* 0x00007180ff0f77ac */ /* 0x000e620008000800 */
[----:B------:R-:W2:Y:S01]  /*1380*/  LDC R8, c[0x0][0x370] ;  /* 0x0000dc00ff087b82 */ /* 0x000ea20000000800 */
[----:B------:R-:W-:Y:S01]  /*1390*/  PLOP3.LUT P1, PT, PT, PT, UP2, 0x80, 0x8 ;  /* 0x000000000008781c */ /* 0x000fe20003f2f028 */
[----:B------:R-:W-:Y:S01]  /*13a0*/  IMAD.MOV.U32 R15, RZ, RZ, 0x1 ;  /* 0x00000001ff0f7424 */ /* 0x000fe200078e00ff */
[----:B------:R-:W-:Y:S01]  /*13b0*/  ISETP.EQ.OR P4, PT, R2, RZ, P5 ;  /* 0x000000ff0200720c */ /* 0x000fe20002f82670 */
[----:B------:R-:W-:Y:S01]  /*13c0*/  IMAD.MOV.U32 R14, RZ, RZ, RZ ;  /* 0x000000ffff0e7224 */ /* 0x000fe200078e00ff */
[----:B------:R-:W-:Y:S02]  /*13d0*/  PLOP3.LUT P1, PT, P1, PT, PT, 0x8, 0x80 ;  /* 0x000000000080781c */ /* 0x000fe40000f2e170 */
[----:B------:R-:W-:Y:S01]  /*13e0*/  CS2R R12, SRZ ;  /* 0x00000000000c7805 */ /* 0x000fe2000001ff00 */
[----:B------:R-:W-:Y:S01]  /*13f0*/  IMAD.MOV.U32 R11, RZ, RZ, 0x1 ;  /* 0x00000001ff0b7424 */ /* 0x000fe200078e00ff */
[----:B------:R-:W4:Y:S01]  /*1400*/  LDC R0, c[0x0][0x374] ;  /* 0x0000dd00ff007b82 */ /* 0x000f220000000800 */
[----:B------:R-:W2:Y:S01]  /*1410*/  LDCU.64 UR30, c[0x0][0x348] ;  /* 0x00006900ff1e77ac */ /* 0x000ea20008000a00 */
[----:B------:R-:W-:Y:S01]  /*1420*/  UMOV UR13, URZ ;  /* 0x000000ff000d7c82 */ /* 0x000fe20008000000 */
[----:B-1----:R-:W-:-:S04]  /*1430*/  UIADD3 UR5, UPT, UPT, UR15, 0x7f, URZ ;  /* 0x0000007f0f057890 */ /* 0x002fc8000fffe0ff */
[----:B------:R-:W-:-:S04]  /*1440*/  USHF.R.S32.HI UR4, URZ, 0x1f, UR5 ;  /* 0x0000001fff047899 */ /* 0x000fc80008011405 */
[----:B------:R-:W-:-:S04]  /*1450*/  ULEA.HI UR4, UR4, UR5, URZ, 0x7 ;  /* 0x0000000504047291 */ /* 0x000fc8000f8f38ff */
[----:B------:R-:W-:Y:S02]  /*1460*/  USHF.R.S32.HI UR22, URZ, 0x7, UR4 ;  /* 0x00000007ff167899 */ /* 0x000fe40008011404 */
[----:B------:R-:W-:Y:S02]  /*1470*/  UIADD3 UR4, UPT, UPT, UR15, -0x1, URZ ;  /* 0xffffffff0f047890 */ /* 0x000fe4000fffe0ff */
[----:B------:R-:W-:Y:S02]  /*1480*/  UISETP.LT.U32.AND UP0, UPT, UR22, 0x4, UPT ;  /* 0x000000041600788c */ /* 0x000fe4000bf01070 */
[----:B------:R-:W-:Y:S02]  /*1490*/  UISETP.GE.U32.AND UP1, UPT, UR4, -0xff, UPT ;  /* 0xffffff010400788c */ /* 0x000fe4000bf26070 */
[----:B------:R-:W-:Y:S02]  /*14a0*/  USEL UR21, UR22, 0x4, UP0 ;  /* 0x0000000416157887 */ /* 0x000fe40008000000 */
[----:B------:R-:W-:-:S02]  /*14b0*/  UIADD3 UR15, UPT, UPT, UR15, 0xfe, URZ ;  /* 0x000000fe0f0f7890 */ /* 0x000fc4000fffe0ff */
[----:B------:R-:W-:Y:S02]  /*14c0*/  UIADD3 UR7, UPT, UPT, UR21, -0x1, URZ ;  /* 0xffffffff15077890 */ /* 0x000fe4000fffe0ff */
[----:B------:R-:W-:-:S03]  /*14d0*/  UIADD3 UR14, UPT, UPT, UR22, -UR21, URZ ;  /* 0x80000015160e7290 */ /* 0x000fc6000fffe0ff */
[----:B------:R-:W-:-:S04]  /*14e0*/  @UP1 UIADD3 UR7, UPT, UPT, UR21, URZ, URZ ;  /* 0x000000ff15071290 */ /* 0x000fc8000fffe0ff */
[----:B--2---:R-:W-:-:S12]  /*14f0*/  UIADD3 UR7, UPT, UPT, UR7, 0x1, URZ ;  /* 0x0000000107077890 */ /* 0x004fd8000fffe0ff */
.L_x_35:
[----:B------:R-:W-:Y:S01]  /*1500*/  UISETP.NE.AND UP0, UPT, UR37, URZ, UPT ;  /* 0x000000ff2500728c */ /* 0x000fe2000bf05270 */
[----:B------:R-:W1:Y:S08]  /*1510*/  S2UR UR37, SR_CgaCtaId ;  /* 0x00000000002579c3 */ /* 0x000e700000008800 */
[----:B------:R-:W-:Y:S05]  /*1520*/  BRA.U UP0, `(.L_x_18) ;  /* 0x0000000100347547 */ /* 0x000fea000b800000 */
[----:B------:R-:W2:Y:S01]  /*1530*/  S2R R2, SR_CgaCtaId ;  /* 0x0000000000027919 */ /* 0x000ea20000008800 */
[----:B------:R-:W-:-:S04]  /*1540*/  MOV R3, 0x400 ;  /* 0x0000040000037802 */ /* 0x000fc80000000f00 */
[----:B--2---:R-:W-:Y:S02]  /*1550*/  LEA R2, R2, R3, 0x18 ;  /* 0x0000000302027211 */ /* 0x004fe400078ec0ff */
[----:B------:R-:W-:-:S03]  /*1560*/  SHF.L.U32 R3, R11, 0x1f, RZ ;  /* 0x0000001f0b037819 */ /* 0x000fc600000006ff */
[----:B------:R-:W-:-:S04]  /*1570*/  IMAD R2, R12, 0x8, R2 ;  /* 0x000000080c027824 */ /* 0x000fc800078e0202 */
[----:B------:R-:W2:Y:S02]  /*1580*/  SYNCS.PHASECHK.TRANS64.TRYWAIT P0, [R2+URZ+0xe0], R3 ;  /* 0x0000e003020075a7 */ /* 0x000ea400080011ff */
[----:B--2---:R-:W-:Y:S05]  /*1590*/  @!P0 BRA `(.L_x_19) ;  /* 0x0000006400508947 */ /* 0x004fea0003800000 */
.L_x_108:
[----:B------:R-:W-:Y:S01]  /*15a0*/  VIADD R12, R12, 0x1 ;  /* 0x000000010c0c7836 */ /* 0x000fe20000000000 */
[----:B------:R2:W-:Y:S04]  /*15b0*/  SYNCS.ARRIVE.TRANS64.A1T0 RZ, [R2+URZ+0xd0], RZ ;  /* 0x0000d0ff02ff79a7 */ /* 0x0005e800081000ff */
[----:B------:R-:W-:-:S04]  /*15c0*/  ISETP.NE.AND P0, PT, R12, 0x2, PT ;  /* 0x000000020c00780c */ /* 0x000fc80003f05270 */
[----:B------:R-:W-:Y:S02]  /*15d0*/  SEL R12, R12, RZ, P0 ;  /* 0x000000ff0c0c7207 */ /* 0x000fe40000000000 */
[----:B--2---:R-:W-:-:S04]  /*15e0*/  SEL R2, RZ, 0x1, P0 ;  /* 0x00000001ff027807 */ /* 0x004fc80000000000 */
[----:B------:R-:W-:-:S07]  /*15f0*/  LOP3.LUT R11, R11, R2, RZ, 0x3c, !PT ;  /* 0x000000020b0b7212 */ /* 0x000fce00078e3cff */
.L_x_18:
[----:B------:R-:W-:Y:S01]  /*1600*/  UMOV UR4, 0x400 ;  /* 0x0000040000047882 */ /* 0x000fe20000000000 */
[----:B------:R-:W-:Y:S01]  /*1610*/  SHF.L.U32 R2, R15, 0x1f, RZ ;  /* 0x0000001f0f027819 */ /* 0x000fe200000006ff */
[----:B-1----:R-:W-:Y:S01]  /*1620*/  ULEA UR4, UR37, UR4, 0x18 ;  /* 0x0000000425047291 */ /* 0x002fe2000f8ec0ff */
[----:B------:R-:W-:Y:S01]  /*1630*/  R2UR UR35, R141 ;  /* 0x000000008d2372ca */ /* 0x000fe200000e0000 */
[----:B------:R-:W-:Y:S01]  /*1640*/  UISETP.GE.U32.AND UP0, UPT, UR15, 0xff, UPT ;  /* 0x000000ff0f00788c */ /* 0x000fe2000bf06070 */
[----:B------:R-:W-:Y:S01]  /*1650*/  R2UR UR19, R140 ;  /* 0x000000008c1372ca */ /* 0x000fe200000e0000 */
[----:B------:R-:W-:Y:S01]  /*1660*/  ULEA UR5, UR13, UR4, 0x3 ;  /* 0x000000040d057291 */ /* 0x000fe2000f8e18ff */
[----:B------:R-:W-:-:S08]  /*1670*/  UMOV UR23, URZ ;  /* 0x000000ff00177c82 */ /* 0x000fd00008000000 */
[----:B------:R1:W2:Y:S01]  /*1680*/  SYNCS.PHASECHK.TRANS64.TRYWAIT P0, [UR5+0x20], R2 ;  /* 0x00002002ff0075a7 */ /* 0x0002a20008001105 */
[----:B------:R-:W-:Y:S02]  /*1690*/  USHF.L.U32 UR35, UR35, 0x6, URZ ;  /* 0x0000000623237899 */ /* 0x000fe400080006ff */
[----:B------:R-:W-:Y:S01]  /*16a0*/  UIMAD UR19, UR19, 0x70, URZ ;  /* 0x00000070131378a4 */ /* 0x000fe2000f8e02ff */
[----:B------:R-:W-:Y:S11]  /*16b0*/  BRA.U !UP0, `(.L_x_20) ;  /* 0x0000000108d87547 */ /* 0x000ff6000b800000 */
[----:B------:R-:W-:Y:S01]  /*16c0*/  UMOV UR29, URZ ;  /* 0x000000ff001d7c82 */ /* 0x000fe20008000000 */
[----:B------:R-:W-:-:S05]  /*16d0*/  UMOV UR6, UR13 ;  /* 0x0000000d00067c82 */ /* 0x000fca0008000000 */
.L_x_25:
[----:B--2---:R-:W-:Y:S01]  /*16e0*/  @!P5 MOV R3, 0xb000 ;  /* 0x0000b0000003d802 */ /* 0x004fe20000000f00 */
[----:B-1----:R-:W-:Y:S01]  /*16f0*/  ULEA UR33, UR6, UR4, 0x3 ;  /* 0x0000000406217291 */ /* 0x002fe2000f8e18ff */
[----:B--2---:R-:W-:Y:S11]  /*1700*/  @P0 BRA `(.L_x_21) ;  /* 0x00000000000c0947 */ /* 0x004ff60003800000 */
[----:B------:R-:W-:Y:S04]  /*1710*/  SHF.L.U32 R4, R15, 0x1f, RZ ;  /* 0x0000001f0f047819 */ /* 0x000fe800000006ff */
[----:B------:R-:W2:Y:S02]  /*1720*/  SYNCS.PHASECHK.TRANS64.TRYWAIT P0, [UR33+0x20], R4 ;  /* 0x00002004ff0075a7 */ /* 0x000ea40008001121 */
[----:B--2---:R-:W-:Y:S05]  /*1730*/  @!P0 BRA `(.L_x_22) ;  /* 0x0000006000fc8947 */ /* 0x004fea0003800000 */
.L_x_21:
[----:B------:R2:W-:Y:S01]  /*1740*/  @!P5 SYNCS.ARRIVE.TRANS64 RZ, [UR33], R3 ;  /* 0x00000003ffffd9a7 */ /* 0x0005e20008000021 */
[----:B------:R-:W-:Y:S04]  /*1750*/  BSSY.RECONVERGENT B0, `(.L_x_23) ;  /* 0x0000003000007945 */ /* 0x000fe80003800200 */
[----:B------:R-:W-:Y:S05]  /*1760*/  @P4 BRA `(.L_x_24) ;  /* 0x0000000000044947 */ /* 0x000fea0003800000 */
[----:B------:R-:W-:Y:S05]  /*1770*/  BPT.TRAP 0x1 ;  /* 0x000000040000795c */ /* 0x000fea0000300000 */
.L_x_24:
[----:B------:R-:W-:Y:S05]  /*1780*/  BSYNC.RECONVERGENT B0 ;  /* 0x0000000000007941 */ /* 0x000fea0003800200 */
.L_x_23:
[----:B------:R-:W-:Y:S02]  /*1790*/  UIADD3 UR13, UPT, UPT, UR6, 0x1, URZ ;  /* 0x00000001060d7890 */ /* 0x000fe4000fffe0ff */
[----:B------:R-:W-:Y:S02]  /*17a0*/  UIADD3 UR42, UP1, UPT, UR30, 0x80, URZ ;  /* 0x000000801e2a7890 */ /* 0x000fe4000ff3e0ff */
[----:B------:R-:W-:Y:S02]  /*17b0*/  UISETP.NE.AND UP0, UPT, UR13, 0x4, UPT ;  /* 0x000000040d00788c */ /* 0x000fe4000bf05270 */
[----:B------:R-:W-:Y:S02]  /*17c0*/  ULEA UR24, UR6, UR4, 0xe ;  /* 0x0000000406187291 */ /* 0x000fe4000f8e70ff */
[----:B------:R-:W-:Y:S02]  /*17d0*/  USEL UR9, URZ, 0x1, UP0 ;  /* 0x00000001ff097887 */ /* 0x000fe40008000000 */
[----:B------:R-:W-:Y:S02]  /*17e0*/  USEL UR13, UR13, URZ, UP0 ;  /* 0x000000ff0d0d7287 */ /* 0x000fe40008000000 */
[----:B------:R-:W-:Y:S02]  /*17f0*/  USHF.L.U32 UR34, UR29, 0x7, URZ ;  /* 0x000000071d227899 */ /* 0x000fe400080006ff */
[----:B------:R-:W-:Y:S01]  /*1800*/  ULEA UR8, UR13, UR4, 0x3 ;  /* 0x000000040d087291 */ /* 0x000fe2000f8e18ff */
[----:B------:R-:W-:Y:S01]  /*1810*/  LOP3.LUT R15, R15, UR9, RZ, 0x3c, !PT ;  /* 0x000000090f0f7c12 */ /* 0x000fe2000f8e3cff */
[----:B------:R-:W-:Y:S02]  /*1820*/  UIADD3.X UR43, UPT, UPT, URZ, UR31, URZ, UP1, !UPT ;  /* 0x0000001fff2b7290 */ /* 0x000fe40008ffe4ff */
[----:B------:R-:W-:Y:S01]  /*1830*/  UIADD3 UR32, UPT, UPT, UR24, 0x7300, URZ ;  /* 0x0000730018207890 */ /* 0x000fe2000fffe0ff */
[----:B-1----:R-:W-:Y:S01]  /*1840*/  SHF.L.U32 R2, R15, 0x1f, RZ ;  /* 0x0000001f0f027819 */ /* 0x002fe200000006ff */
[----:B------:R-:W-:Y:S01]  /*1850*/  UIADD3 UR26, UPT, UPT, UR34, 0x40, URZ ;  /* 0x00000040221a7890 */ /* 0x000fe2000fffe0ff */
[----:B------:R-:W-:Y:S02]  /*1860*/  UMOV UR40, 0x0 ;  /* 0x0000000000287882 */ /* 0x000fe40000000000 */
[----:B------:R1:W1:Y:S01]  /*1870*/  SYNCS.PHASECHK.TRANS64.TRYWAIT P0, [UR8+0x20], R2 ;  /* 0x00002002ff0075a7 */ /* 0x0002620008001108 */
[----:B------:R-:W-:Y:S01]  /*1880*/  UMOV UR41, 0x10000000 ;  /* 0x1000000000297882 */ /* 0x000fe20000000000 */
[----:B------:R-:W-:Y:S02]  /*1890*/  UIADD3 UR24, UPT, UPT, UR24, 0x9300, URZ ;  /* 0x0000930018187890 */ /* 0x000fe4000fffe0ff */
[----:B------:R1:W-:Y:S01]  /*18a0*/  UTMALDG.3D [UR32], [UR42], desc[UR40] ;  /* 0x000028202a0075b4 */ /* 0x0003e20008011000 */
[----:B------:R-:W-:Y:S02]  /*18b0*/  UIADD3 UR38, UP0, UPT, UR30, 0x180, URZ ;  /* 0x000001801e267890 */ /* 0x000fe4000ff1e0ff */
[----:B------:R-:W-:Y:S01]  /*18c0*/  UIMAD UR5, UR6, 0x7000, UR4 ;  /* 0x00007000060578a4 */ /* 0x000fe2000f8e0204 */
[----:B------:R-:W-:Y:S01]  /*18d0*/  UMOV UR25, UR33 ;  /* 0x0000002100197c82 */ /* 0x000fe20008000000 */
[----:B------:R-:W-:Y:S01]  /*18e0*/  UMOV UR27, UR35 ;  /* 0x00000023001b7c82 */ /* 0x000fe20008000000 */
[----:B------:R-:W-:Y:S01]  /*18f0*/  UMOV UR28, UR36 ;  /* 0x00000024001c7c82 */ /* 0x000fe20008000000 */
[----:B------:R-:W-:Y:S01]  /*1900*/  UIADD3.X UR39, UPT, UPT, URZ, UR31, URZ, UP0, !UPT ;  /* 0x0000001fff277290 */ /* 0x000fe200087fe4ff */
[----:B------:R1:W-:Y:S01]  /*1910*/  UTMALDG.3D [UR24], [UR42], desc[UR40] ;  /* 0x000028182a0075b4 */ /* 0x0003e20008011000 */
[----:B------:R-:W-:Y:S01]  /*1920*/  UIADD3 UR16, UPT, UPT, UR5, 0x17300, URZ ;  /* 0x0001730005107890 */ /* 0x000fe2000fffe0ff */
[----:B------:R-:W-:Y:S01]  /*1930*/  UMOV UR17, UR33 ;  /* 0x0000002100117c82 */ /* 0x000fe20008000000 */
[----:B------:R-:W-:Y:S01]  /*1940*/  UMOV UR20, UR36 ;  /* 0x0000002400147c82 */ /* 0x000fe20008000000 */
[----:B------:R-:W-:Y:S01]  /*1950*/  UMOV UR18, UR34 ;  /* 0x0000002200127c82 */ /* 0x000fe20008000000 */
[----:B------:R-:W-:Y:S01]  /*1960*/  UIADD3 UR8, UPT, UPT, UR5, 0x1ab00, URZ ;  /* 0x0001ab0005087890 */ /* 0x000fe2000fffe0ff */
[----:B------:R-:W-:Y:S01]  /*1970*/  UMOV UR11, UR19 ;  /* 0x00000013000b7c82 */ /* 0x000fe20008000000 */
[----:B------:R-:W-:Y:S03]  /*1980*/  UMOV UR12, UR36 ;  /* 0x00000024000c7c82 */ /* 0x000fe60008000000 */
[----:B------:R1:W-:Y:S01]  /*1990*/  UTMALDG.3D [UR16], [UR38], desc[UR40] ;  /* 0x00002810260075b4 */ /* 0x0003e20008011000 */
[----:B------:R-:W-:Y:S01]  /*19a0*/  UIADD3 UR29, UPT, UPT, UR29, 0x1, URZ ;  /* 0x000000011d1d7890 */ /* 0x000fe2000fffe0ff */
[----:B------:R-:W-:Y:S01]  /*19b0*/  UMOV UR9, UR33 ;  /* 0x0000002100097c82 */ /* 0x000fe20008000000 */
[----:B------:R-:W-:Y:S02]  /*19c0*/  UMOV UR10, UR26 ;  /* 0x0000001a000a7c82 */ /* 0x000fe40008000000 */
[----:B------:R-:W-:Y:S01]  /*19d0*/  UISETP.NE.AND UP0, UPT, UR29, UR7, UPT ;  /* 0x000000071d00728c */ /* 0x000fe2000bf05270 */
[----:B------:R-:W-:Y:S01]  /*19e0*/  UMOV UR23, UR7 ;  /* 0x0000000700177c82 */ /* 0x000fe20008000000 */
[----:B------:R1:W-:Y:S01]  /*19f0*/  UTMALDG.3D [UR8], [UR38], desc[UR40] ;  /* 0x00002808260075b4 */ /* 0x0003e20008011000 */
[----:B------:R-:W-:Y:S06]  /*1a00*/  UMOV UR6, UR13 ;  /* 0x0000000d00067c82 */ /* 0x000fec0008000000 */
[----:B------:R-:W-:Y:S05]  /*1a10*/  BRA.U UP0, `(.L_x_25) ;  /* 0xfffffffd00307547 */ /* 0x000fea000b83ffff */
.L_x_20:
[----:B------:R-:W-:Y:S01]  /*1a20*/  ULEA UR5, UR13, UR4, 0x3 ;  /* 0x000000040d057291 */ /* 0x000fe2000f8e18ff */
[----:B-1----:R-:W-:Y:S01]  /*1a30*/  SHF.L.U32 R2, R15, 0x1f, RZ ;  /* 0x0000001f0f027819 */ /* 0x002fe200000006ff */
[----:B------:R-:W-:Y:S01]  /*1a40*/  @!P1 SYNCS.ARRIVE.TRANS64.A1T0 RZ, [UR4+0x68], RZ ;  /* 0x000068ffffff99a7 */ /* 0x000fe20008100004 */
[----:B------:R-:W-:-:S06]  /*1a50*/  UISETP.GT.AND UP0, UPT, UR22, UR21, UPT ;  /* 0x000000151600728c */ /* 0x000fcc000bf04270 */
[----:B--2---:R1:W2:Y:S03]  /*1a60*/  SYNCS.PHASECHK.TRANS64.TRYWAIT P0, [UR5+0x20], R2 ;  /* 0x00002002ff0075a7 */ /* 0x0042a60008001105 */
[----:B------:R-:W-:Y:S05]  /*1a70*/  BRA.U !UP0, `(.L_x_26) ;  /* 0x0000000108d47547 */ /* 0x000fea000b800000 */
[----:B------:R-:W-:Y:S01]  /*1a80*/  UIADD3 UR29, UPT, UPT, UR14, UR23, URZ ;  /* 0x000000170e1d7290 */ /* 0x000fe2000fffe0ff */
[----:B------:R-:W-:-:S11]  /*1a90*/  UMOV UR6, UR13 ;  /* 0x0000000d00067c82 */ /* 0x000fd60008000000 */
.L_x_31:
[----:B--2---:R-:W-:Y:S01]  /*1aa0*/  @!P5 MOV R3, 0xb000 ;  /* 0x0000b0000003d802 */ /* 0x004fe20000000f00 */
[----:B-1----:R-:W-:Y:S01]  /*1ab0*/  ULEA UR33, UR6, UR4, 0x3 ;  /* 0x0000000406217291 */ /* 0x002fe2000f8e18ff */
[----:B--2---:R-:W-:Y:S11]  /*1ac0*/  @P0 BRA `(.L_x_27) ;  /* 0x00000000000c0947 */ /* 0x004ff60003800000 */
[----:B------:R-:W-:Y:S04]  /*1ad0*/  SHF.L.U32 R4, R15, 0x1f, RZ ;  /* 0x0000001f0f047819 */ /* 0x000fe800000006ff */
[----:B------:R-:W2:Y:S02]  /*1ae0*/  SYNCS.PHASECHK.TRANS64.TRYWAIT P0, [UR33+0x20], R4 ;  /* 0x00002004ff0075a7 */ /* 0x000ea40008001121 */
[----:B--2---:R-:W-:Y:S05]  /*1af0*/  @!P0 BRA `(.L_x_28) ;  /* 0x0000006000248947 */ /* 0x004fea0003800000 */
.L_x_27:
[----:B------:R2:W-:Y:S01]  /*1b00*/  @!P5 SYNCS.ARRIVE.TRANS64 RZ, [UR33], R3 ;  /* 0x00000003ffffd9a7 */ /* 0x0005e20008000021 */
[----:B------:R-:W-:Y:S04]  /*1b10*/  BSSY.RECONVERGENT B0, `(.L_x_29) ;  /* 0x0000003000007945 */ /* 0x000fe80003800200 */
[----:B------:R-:W-:Y:S05]  /*1b20*/  @P4 BRA `(.L_x_30) ;  /* 0x0000000000044947 */ /* 0x000fea0003800000 */
[----:B------:R-:W-:Y:S05]  /*1b30*/  BPT.TRAP 0x1 ;  /* 0x000000040000795c */ /* 0x000fea0000300000 */
.L_x_30:
[----:B------:R-:W-:Y:S05]  /*1b40*/  BSYNC.RECONVERGENT B0 ;  /* 0x0000000000007941 */ /* 0x000fea0003800200 */
.L_x_29:
        /* <DEDUP_REMOVED lines=12> */
[----:B------:R-:W-:Y:S01]  /*1c10*/  UMOV UR40, 0x0 ;  /* 0x0000000000287882 */ /* 0x000fe20000000000 */
[----:B------:R-:W-:Y:S01]  /*1c20*/  UMOV UR41, 0x10000000 ;  /* 0x1000000000297882 */ /* 0x000fe20000000000 */
[----:B------:R-:W-:Y:S01]  /*1c30*/  UIADD3 UR26, UPT, UPT, UR34, 0x40, URZ ;  /* 0x00000040221a7890 */ /* 0x000fe2000fffe0ff */
[----:B------:R1:W1:Y:S01]  /*1c40*/  SYNCS.PHASECHK.TRANS64.TRYWAIT P0, [UR8+0x20], R2 ;  /* 0x00002002ff0075a7 */ /* 0x0002620008001108 */
[----:B------:R-:W-:Y:S02]  /*1c50*/  UIADD3 UR24, UPT, UPT, UR24, 0x9300, URZ ;  /* 0x0000930018187890 */ /* 0x000fe4000fffe0ff */
[----:B------:R-:W-:Y:S01]  /*1c60*/  UIADD3 UR38, UP0, UPT, UR30, 0x180, URZ ;  /* 0x000001801e267890 */ /* 0x000fe2000ff1e0ff */
[----:B------:R1:W-:Y:S01]  /*1c70*/  UTMALDG.3D [UR32], [UR42], desc[UR40] ;  /* 0x000028202a0075b4 */ /* 0x0003e20008011000 */
        /* <DEDUP_REMOVED lines=14> */
[----:B------:R-:W-:Y:S01]  /*1d60*/  UMOV UR9, UR33 ;  /* 0x0000002100097c82 */ /* 0x000fe20008000000 */
[----:B------:R-:W-:Y:S01]  /*1d70*/  UMOV UR10, UR26 ;  /* 0x0000001a000a7c82 */ /* 0x000fe20008000000 */
[----:B------:R-:W-:Y:S01]  /*1d80*/  UIADD3 UR23, UPT, UPT, UR23, 0x1, URZ ;  /* 0x0000000117177890 */ /* 0x000fe2000fffe0ff */
[----:B------:R-:W-:Y:S03]  /*1d90*/  UMOV UR6, UR13 ;  /* 0x0000000d00067c82 */ /* 0x000fe60008000000 */
[----:B------:R-:W-:Y:S01]  /*1da0*/  UISETP.NE.AND UP0, UPT, UR23, UR29, UPT ;  /* 0x0000001d1700728c */ /* 0x000fe2000bf05270 */
[----:B------:R1:W-:Y:S08]  /*1db0*/  UTMALDG.3D [UR8], [UR38], desc[UR40] ;  /* 0x00002808260075b4 */ /* 0x0003f00008011000 */
[----:B------:R-:W-:Y:S05]  /*1dc0*/  BRA.U UP0, `(.L_x_31) ;  /* 0xfffffffd00347547 */ /* 0x000fea000b83ffff */
.L_x_26:
[C---:B-1----:R-:W-:Y:S01]  /*1dd0*/  LEA R2, R14.reuse, UR4, 0x3 ;  /* 0x000000040e027c11 */ /* 0x042fe2000f8e18ff */
[----:B------:R-:W-:Y:S01]  /*1de0*/  NOP ;  /* 0x0000000000007918 */ /* 0x000fe20000000000 */
[----:B--2---:R-:W-:Y:S02]  /*1df0*/  SHF.L.U32 R3, R13, 0x1f, RZ ;  /* 0x0000001f0d037819 */ /* 0x004fe400000006ff */
[----:B------:R-:W-:Y:S02]  /*1e00*/  LEA R4, R14, UR4, 0x4 ;  /* 0x000000040e047c11 */ /* 0x000fe4000f8e20ff */
[----:B------:R-:W1:Y:S02]  /*1e10*/  SYNCS.PHASECHK.TRANS64.TRYWAIT P0, [R2+URZ+0x70], R3 ;  /* 0x00007003020075a7 */ /* 0x000e6400080011ff */
[----:B-1----:R-:W-:Y:S05]  /*1e20*/  @!P0 BRA `(.L_x_32) ;  /* 0x0000005c00708947 */ /* 0x002fea0003800000 */
.L_x_111:
[----:B------:R-:W2:Y:S01]  /*1e30*/  LDS.128 R4, [R4+0x100] ;  /* 0x0001000004047984 */ /* 0x000ea20000000c00 */
[----:B---3--:R-:W-:Y:S01]  /*1e40*/  ISETP.GE.AND P0, PT, R76, 0x1, PT ;  /* 0x000000014c00780c */ /* 0x008fe20003f06270 */
[----:B-1----:R-:W-:Y:S01]  /*1e50*/  VIADD R2, R2, 0x80 ;  /* 0x0000008002027836 */ /* 0x002fe20000000000 */
[----:B------:R-:W-:Y:S01]  /*1e60*/  @!PT LDS RZ, [RZ] ;  /* 0x00000000fffff984 */ /* 0x000fe20000000800 */
[----:B------:R-:W-:Y:S01]  /*1e70*/  @!PT LDS RZ, [RZ] ;  /* 0x00000000fffff984 */ /* 0x000fe20000000800 */
[----:B------:R-:W-:Y:S01]  /*1e80*/  @!PT LDS RZ, [RZ] ;  /* 0x00000000fffff984 */ /* 0x000fe20000000800 */
[----:B------:R-:W-:Y:S01]  /*1e90*/  @!PT LDS RZ, [RZ] ;  /* 0x00000000fffff984 */ /* 0x000fe20000000800 */
[----:B------:R1:W-:Y:S06]  /*1ea0*/  MEMBAR.ALL.CTA ;  /* 0x0000000000007992 */ /* 0x0003ec0000008000 */
[----:B-1----:R-:W1:Y:S01]  /*1eb0*/  FENCE.VIEW.ASYNC.S ;  /* 0x00000000000073c6 */ /* 0x002e620000000000 */
[----:B------:R-:W-:-:S04]  /*1ec0*/  PRMT R2, RZ, 0x654, R2 ;  /* 0x00000654ff027816 */ /* 0x000fc80000000002 */
[----:B-1----:R1:W-:Y:S01]  /*1ed0*/  SYNCS.ARRIVE.TRANS64.RED.A1T0 RZ, [R2+URZ], RZ ;  /* 0x000000ff02ff79a7 */ /* 0x0023e200081004ff */
[----:B--2---:R-:W-:-:S13]  /*1ee0*/  LOP3.LUT P2, RZ, R6, 0x1, RZ, 0xc0, !PT ;  /* 0x0000000106ff7812 */ /* 0x004fda000784c0ff */
[----:B------:R-:W-:Y:S01]  /*1ef0*/  @P2 SHF.R.U32.HI R3, RZ, 0x10, R5 ;  /* 0x00000010ff032819 */ /* 0x000fe20000011605 */
[----:B------:R-:W-:Y:S01]  /*1f00*/  VOTEU.ANY UP0, P2 ;  /* 0x0000000000ff7886 */ /* 0x000fe20001000100 */
[----:B------:R-:W-:Y:S02]  /*1f10*/  @P2 MOV R10, R4 ;  /* 0x00000004000a2202 */ /* 0x000fe40000000f00 */
[----:B------:R-:W-:Y:S02]  /*1f20*/  @P2 R2UR.BROADCAST UR5, R3 ;  /* 0x00000000030522ca */ /* 0x000fe400008e0000 */
[----:B------:R-:W-:-:S11]  /*1f30*/  @P2 LOP3.LUT R9, R5, 0xffff, RZ, 0xc0, !PT ;  /* 0x0000ffff05092812 */ /* 0x000fd600078ec0ff */
[----:B------:R-:W-:Y:S01]  /*1f40*/  @UP0 UMOV UR36, UR5 ;  /* 0x0000000500240c82 */ /* 0x000fe20008000000 */
[----:B-1----:R-:W-:Y:S05]  /*1f50*/  @!P0 BRA `(.L_x_33) ;  /* 0x0000000000b88947 */ /* 0x002fea0003800000 */
[----:B------:R-:W4:Y:S01]  /*1f60*/  LDC.64 R4, c[0x0][0xb18] ;  /* 0x0002c600ff047b82 */ /* 0x000f220000000a00 */
[----:B------:R-:W-:-:S07]  /*1f70*/  ISETP.NE.AND P3, PT, R76, 0x1, PT ;  /* 0x000000014c00780c */ /* 0x000fce0003f65270 */
[----:B------:R-:W1:Y:S08]  /*1f80*/  LDC.64 R6, c[0x0][0xb10] ;  /* 0x0002c400ff067b82 */ /* 0x000e700000000a00 */
[----:B------:R-:W2:Y:S08]  /*1f90*/  LDC R16, c[0x0][0xb20] ;  /* 0x0002c800ff107b82 */ /* 0x000eb00000000800 */
[----:B------:R-:W3:Y:S01]  /*1fa0*/  LDC R17, c[0x0][0xb0c] ;  /* 0x0002c300ff117b82 */ /* 0x000ee20000000800 */
[----:B----4-:R-:W-:Y:S01]  /*1fb0*/  IMAD.HI.U32 R19, R0, R5, RZ ;  /* 0x0000000500137227 */ /* 0x010fe200078e00ff */
[----:B------:R-:W-:-:S03]  /*1fc0*/  ISETP.NE.AND P0, PT, R4, 0x1, PT ;  /* 0x000000010400780c */ /* 0x000fc60003f05270 */
[----:B------:R-:W-:-:S03]  /*1fd0*/  IMAD.HI.U32 R5, R9, R5, RZ ;  /* 0x0000000509057227 */ /* 0x000fc600078e00ff */
[----:B------:R-:W4:Y:S01]  /*1fe0*/  LDC.64 R2, c[0x0][0xb28] ;  /* 0x0002ca00ff027b82 */ /* 0x000f220000000a00 */
[----:B-1----:R-:W-:-:S04]  /*1ff0*/  IMAD.HI.U32 R20, R8, R6, RZ ;  /* 0x0000000608147227 */ /* 0x002fc800078e00ff */
[----:B------:R-:W-:Y:S01]  /*2000*/  IMAD.HI.U32 R21, R10, R6, RZ ;  /* 0x000000060a157227 */ /* 0x000fe200078e00ff */
[----:B------:R-:W-:Y:S02]  /*2010*/  SHF.R.U32.HI R20, RZ, R7, R20 ;  /* 0x00000007ff147219 */ /* 0x000fe40000011614 */
[-C--:B--2---:R-:W-:Y:S02]  /*2020*/  SHF.R.U32.HI R19, RZ, R16.reuse, R19 ;  /* 0x00000010ff137219 */ /* 0x084fe40000011613 */
[----:B------:R-:W-:Y:S02]  /*2030*/  SHF.R.U32.HI R5, RZ, R16, R5 ;  /* 0x00000010ff057219 */ /* 0x000fe40000011605 */
[----:B------:R-:W-:Y:S02]  /*2040*/  SEL R19, R0, R19, !P0 ;  /* 0x0000001300137207 */ /* 0x000fe40004000000 */
[----:B------:R-:W-:Y:S02]  /*2050*/  SHF.R.U32.HI R21, RZ, R7, R21 ;  /* 0x00000007ff157219 */ /* 0x000fe40000011615 */
[----:B---3--:R-:W-:-:S02]  /*2060*/  ISETP.NE.AND P1, PT, R17, 0x1, PT ;  /* 0x000000011100780c */ /* 0x008fc40003f25270 */
[----:B------:R-:W-:Y:S02]  /*2070*/  SEL R5, R9, R5, !P0 ;  /* 0x0000000509057207 */ /* 0x000fe40004000000 */
[----:B------:R-:W-:Y:S02]  /*2080*/  SEL R20, R8, R20, !P1 ;  /* 0x0000001408147207 */ /* 0x000fe40004800000 */
[----:B------:R-:W-:Y:S01]  /*2090*/  SEL R21, R10, R21, !P1 ;  /* 0x000000150a157207 */ /* 0x000fe20004800000 */
[----:B----4-:R-:W-:-:S04]  /*20a0*/  IMAD.HI.U32 R18, R19, R2, RZ ;  /* 0x0000000213127227 */ /* 0x010fc800078e00ff */
        /* <DEDUP_REMOVED lines=10> */
[----:B------:R-:W-:-:S04]  /*2150*/  @!P0 IMAD.HI.U32 R7, R21, R2, RZ ;  /* 0x0000000215078227 */ /* 0x000fc800078e00ff */
[----:B------:R-:W-:Y:S01]  /*2160*/  IMAD.MOV R2, RZ, RZ, -R6 ;  /* 0x000000ffff027224 */ /* 0x000fe200078e0a06 */
[----:B------:R-:W-:Y:S02]  /*2170*/  @!P0 SHF.R.U32.HI R3, RZ, R3, R7 ;  /* 0x00000003ff038219 */ /* 0x000fe40000011607 */
[----:B------:R-:W-:Y:S01]  /*2180*/  IADD3 R7, PT, PT, -R5, RZ, RZ ;  /* 0x000000ff05077210 */ /* 0x000fe20007ffe1ff */
[----:B------:R-:W-:Y:S01]  /*2190*/  IMAD R2, R76, R2, R5 ;  /* 0x000000024c027224 */ /* 0x000fe200078e0205 */
        /* <DEDUP_REMOVED lines=10> */
.L_x_33:
[----:B------:R-:W1:Y:S02]  /*2240*/  LDCU UR5, c[0x0][0xb30] ;  /* 0x00016600ff0577ac */ /* 0x000e640008000800 */
[----:B-1----:R-:W-:-:S09]  /*2250*/  UISETP.NE.AND UP0, UPT, UR5, 0x1, UPT ;  /* 0x000000010500788c */ /* 0x002fd2000bf05270 */
[----:B------:R-:W-:Y:S05]  /*2260*/  BRA.U UP0, `(.L_x_34) ;  /* 0x0000000100407547 */ /* 0x000fea000b800000 */
[----:B------:R-:W1:Y:S08]  /*2270*/  LDC.64 R4, c[0x0][0xb10] ;  /* 0x0002c400ff047b82 */ /* 0x000e700000000a00 */
[----:B------:R-:W2:Y:S08]  /*2280*/  LDC.64 R2, c[0x0][0xb18] ;  /* 0x0002c600ff027b82 */ /* 0x000eb00000000a00 */
[----:B------:R-:W3:Y:S08]  /*2290*/  LDC R6, c[0x0][0xb20] ;  /* 0x0002c800ff067b82 */ /* 0x000ef00000000800 */
[----:B------:R-:W4:Y:S01]  /*22a0*/  LDC R7, c[0x0][0xb0c] ;  /* 0x0002c300ff077b82 */ /* 0x000f220000000800 */
[----:B-1----:R-:W-:-:S05]  /*22b0*/  IMAD.HI.U32 R4, R10, R4, RZ ;  /* 0x000000040a047227 */ /* 0x002fca00078e00ff */
[----:B------:R-:W-:Y:S01]  /*22c0*/  SHF.R.U32.HI R4, RZ, R5, R4 ;  /* 0x00000005ff047219 */ /* 0x000fe20000011604 */
[----:B--2---:R-:W-:Y:S01]  /*22d0*/  IMAD.HI.U32 R3, R9, R3, RZ ;  /* 0x0000000309037227 */ /* 0x004fe200078e00ff */
[----:B------:R-:W-:-:S04]  /*22e0*/  ISETP.NE.AND P0, PT, R2, 0x1, PT ;  /* 0x000000010200780c */ /* 0x000fc80003f05270 */
[----:B---3--:R-:W-:-:S04]  /*22f0*/  SHF.R.U32.HI R3, RZ, R6, R3 ;  /* 0x00000006ff037219 */ /* 0x008fc80000011603 */
[----:B------:R-:W-:Y:S02]  /*2300*/  SEL R3, R9, R3, !P0 ;  /* 0x0000000309037207 */ /* 0x000fe40004000000 */
[----:B----4-:R-:W-:-:S04]  /*2310*/  ISETP.NE.AND P1, PT, R7, 0x1, PT ;  /* 0x000000010700780c */ /* 0x010fc80003f25270 */
[----:B------:R-:W-:-:S05]  /*2320*/  SEL R4, R10, R4, !P1 ;  /* 0x000000040a047207 */ /* 0x000fca0004800000 */
[----:B------:R-:W-:Y:S02]  /*2330*/  IMAD.IADD R5, R3, 0x1, -R4 ;  /* 0x0000000103057824 */ /* 0x000fe400078e0a04 */
[----:B------:R-:W-:Y:S02]  /*2340*/  IMAD.IADD R3, R4, 0x1, -R3 ;  /* 0x0000000104037824 */ /* 0x000fe400078e0a03 */
[----:B------:R-:W-:Y:S02]  /*2350*/  IMAD R10, R5, R7, R10 ;  /* 0x00000007050a7224 */ /* 0x000fe400078e020a */
[----:B------:R-:W-:-:S07]  /*2360*/  IMAD R9, R3, R2, R9 ;  /* 0x0000000203097224 */ /* 0x000fce00078e0209 */
.L_x_34:
[----:B------:R-:W-:Y:S01]  /*2370*/  VIADD R14, R14, 0x1 ;  /* 0x000000010e0e7836 */ /* 0x000fe20000000000 */
[----:B------:R-:W-:Y:S01]  /*2380*/  PLOP3.LUT P1, PT, PT, PT, PT, 0x80, 0x8 ;  /* 0x000000000008781c */ /* 0x000fe20003f2f070 */
[----:B------:R-:W-:Y:S02]  /*2390*/  IMAD.IADD R141, R10, 0x1, R139 ;  /* 0x000000010a8d7824 */ /* 0x000fe400078e028b */
[----:B------:R-:W-:Y:S01]  /*23a0*/  IMAD.IADD R140, R9, 0x1, R138 ;  /* 0x00000001098c7824 */ /* 0x000fe200078e028a */
[----:B------:R-:W-:-:S04]  /*23b0*/  ISETP.NE.AND P0, PT, R14, 0x2, PT ;  /* 0x000000020e00780c */ /* 0x000fc80003f05270 */
[----:B------:R-:W-:Y:S02]  /*23c0*/  SEL R2, RZ, 0x1, P0 ;  /* 0x00000001ff027807 */ /* 0x000fe40000000000 */
[----:B------:R-:W-:Y:S02]  /*23d0*/  SEL R14, R14, RZ, P0 ;  /* 0x000000ff0e0e7207 */ /* 0x000fe40000000000 */
[----:B------:R-:W-:Y:S01]  /*23e0*/  LOP3.LUT R13, R13, R2, RZ, 0x3c, !PT ;  /* 0x000000020d0d7212 */ /* 0x000fe200078e3cff */
[----:B------:R-:W-:Y:S06]  /*23f0*/  @P2 BRA `(.L_x_35) ;  /* 0xfffffff000402947 */ /* 0x000fec000383ffff */
[----:B------:R-:W-:Y:S01]  /*2400*/  UIADD3 UR4, UPT, UPT, UR4, 0x20, URZ ;  /* 0x0000002004047890 */ /* 0x000fe2000fffe0ff */
[----:B------:R-:W-:-:S03]  /*2410*/  SHF.L.U32 R2, R15, 0x1f, RZ ;  /* 0x0000001f0f027819 */ /* 0x000fc600000006ff */
[----:B------:R-:W-:-:S09]  /*2420*/  ULEA UR5, UR13, UR4, 0x3 ;  /* 0x000000040d057291 */ /* 0x000fd2000f8e18ff */
[----:B------:R-:W1:Y:S02]  /*2430*/  SYNCS.PHASECHK.TRANS64.TRYWAIT P0, [UR5], R2 ;  /* 0x00000002ff0075a7 */ /* 0x000e640008001105 */
[----:B-1----:R-:W-:Y:S05]  /*2440*/  @!P0 BRA `(.L_x_36) ;  /* 0x0000005400fc8947 */ /* 0x002fea0003800000 */
.L_x_113:
[----:B------:R-:W-:-:S04]  /*2450*/  UIADD3 UR6, UPT, UPT, UR13, 0x1, URZ ;  /* 0x000000010d067890 */ /* 0x000fc8000fffe0ff */
[----:B------:R-:W-:-:S04]  /*2460*/  UISETP.NE.AND UP0, UPT, UR6, 0x4, UPT ;  /* 0x000000040600788c */ /* 0x000fc8000bf05270 */
[----:B------:R-:W-:Y:S02]  /*2470*/  USEL UR7, URZ, 0x1, UP0 ;  /* 0x00000001ff077887 */ /* 0x000fe40008000000 */
[----:B------:R-:W-:-:S04]  /*2480*/  USEL UR6, UR6, URZ, UP0 ;  /* 0x000000ff06067287 */ /* 0x000fc80008000000 */
[----:B------:R-:W-:Y:S01]  /*2490*/  ULEA UR5, UR6, UR4, 0x3 ;  /* 0x0000000406057291 */ /* 0x000fe2000f8e18ff */
[----:B-1----:R-:W-:-:S04]  /*24a0*/  LOP3.LUT R2, R15, UR7, RZ, 0x3c, !PT ;  /* 0x000000070f027c12 */ /* 0x002fc8000f8e3cff */
[----:B------:R-:W-:-:S04]  /*24b0*/  SHF.L.U32 R3, R2, 0x1f, RZ ;  /* 0x0000001f02037819 */ /* 0x000fc800000006ff */
[----:B------:R-:W1:Y:S02]  /*24c0*/  SYNCS.PHASECHK.TRANS64.TRYWAIT P0, [UR5], R3 ;  /* 0x00000003ff0075a7 */ /* 0x000e640008001105 */
[----:B-1----:R-:W-:Y:S05]  /*24d0*/  @!P0 BRA `(.L_x_37) ;  /* 0x0000005400f08947 */ /* 0x002fea0003800000 */
.L_x_115:
[----:B------:R-:W-:-:S04]  /*24e0*/  UIADD3 UR6, UPT, UPT, UR6, 0x1, URZ ;  /* 0x0000000106067890 */ /* 0x000fc8000fffe0ff */
[----:B------:R-:W-:-:S04]  /*24f0*/  UISETP.NE.AND UP0, UPT, UR6, 0x4, UPT ;  /* 0x000000040600788c */ /* 0x000fc8000bf05270 */
[----:B------:R-:W-:Y:S02]  /*2500*/  USEL UR7, URZ, 0x1, UP0 ;  /* 0x00000001ff077887 */ /* 0x000fe40008000000 */
[----:B------:R-:W-:-:S04]  /*2510*/  USEL UR6, UR6, URZ, UP0 ;  /* 0x000000ff06067287 */ /* 0x000fc80008000000 */
[----:B------:R-:W-:Y:S01]  /*2520*/  ULEA UR5, UR6, UR4, 0x3 ;  /* 0x0000000406057291 */ /* 0x000fe2000f8e18ff */
[----:B------:R-:W-:-:S04]  /*2530*/  LOP3.LUT R2, R2, UR7, RZ, 0x3c, !PT ;  /* 0x0000000702027c12 */ /* 0x000fc8000f8e3cff */
[----:B-1----:R-:W-:-:S04]  /*2540*/  SHF.L.U32 R3, R2, 0x1f, RZ ;  /* 0x0000001f02037819 */ /* 0x002fc800000006ff */
[----:B------:R-:W1:Y:S02]  /*2550*/  SYNCS.PHASECHK.TRANS64.TRYWAIT P0, [UR5], R3 ;  /* 0x00000003ff0075a7 */ /* 0x000e640008001105 */
[----:B-1----:R-:W-:Y:S05]  /*2560*/  @!P0 BRA `(.L_x_38) ;  /* 0x0000005400e48947 */ /* 0x002fea0003800000 */
.L_x_117:
[----:B------:R-:W-:-:S04]  /*2570*/  UIADD3 UR6, UPT, UPT, UR6, 0x1, URZ ;  /* 0x0000000106067890 */ /* 0x000fc8000fffe0ff */
[----:B------:R-:W-:-:S04]  /*2580*/  UISETP.NE.AND UP0, UPT, UR6, 0x4, UPT ;  /* 0x000000040600788c */ /* 0x000fc8000bf05270 */
[----:B------:R-:W-:Y:S02]  /*2590*/  USEL UR5, URZ, 0x1, UP0 ;  /* 0x00000001ff057887 */ /* 0x000fe40008000000 */
[----:B------:R-:W-:-:S04]  /*25a0*/  USEL UR6, UR6, URZ, UP0 ;  /* 0x000000ff06067287 */ /* 0x000fc80008000000 */
[----:B------:R-:W-:Y:S01]  /*25b0*/  ULEA UR6, UR6, UR4, 0x3 ;  /* 0x0000000406067291 */ /* 0x000fe2000f8e18ff */
[----:B------:R-:W-:-:S04]  /*25c0*/  LOP3.LUT R2, R2, UR5, RZ, 0x3c, !PT ;  /* 0x0000000502027c12 */ /* 0x000fc8000f8e3cff */
[----:B------:R-:W-:Y:S01]  /*25d0*/  SHF.L.U32 R2, R2, 0x1f, RZ ;  /* 0x0000001f02027819 */ /* 0x000fe200000006ff */
[----:B-1--4-:R-:W-:-:S07]  /*25e0*/  IMAD.U32 R0, RZ, RZ, UR6 ;  /* 0x00000006ff007e24 */ /* 0x012fce000f8e00ff */
.L_x_39:
[----:B-1----:R1:W2:Y:S02]  /*25f0*/  SYNCS.PHASECHK.TRANS64.TRYWAIT P0, [R0+URZ], R2 ;  /* 0x00000002000075a7 */ /* 0x0022a400080011ff */
[----:B--2---:R-:W-:Y:S05]  /*2600*/  @!P0 NANOSLEEP.SYNCS 0x989680 ;  /* 0x009896800000895d */ /* 0x004fea0003900000 */
[----:B------:R-:W2:Y:S02]  /*2610*/  @!P0 SYNCS.PHASECHK.TRANS64 P0, [R0+URZ], R2 ;  /* 0x00000002000085a7 */ /* 0x000ea400080010ff */
[----:B--2---:R-:W-:Y:S05]  /*2620*/  @P0 EXIT ;  /* 0x000000000000094d */ /* 0x004fea0003800000 */
[----:B------:R-:W-:Y:S05]  /*2630*/  BRA `(.L_x_39) ;  /* 0xfffffffc00ec7947 */ /* 0x000fea000383ffff */
.L_x_17:
[----:B------:R-:W-:-:S04]  /*2640*/  UISETP.NE.AND UP1, UPT, UR37, URZ, UPT ;  /* 0x000000ff2500728c */ /* 0x000fc8000bf25270 */
[----:B------:R-:W-:-:S09]  /*2650*/  UISETP.NE.OR UP1, UPT, UR8, 0x1, UP1 ;  /* 0x000000010800788c */ /* 0x000fd20008f25670 */
[----:B------:R-:W-:Y:S05]  /*2660*/  BRA.U UP1, `(.L_x_40) ;  /* 0x0000000501487547 */ /* 0x000fea000b800000 */
[----:B------:R-:W-:Y:S01]  /*2670*/  ISETP.NE.AND P2, PT, R2, RZ, PT ;  /* 0x000000ff0200720c */ /* 0x000fe20003f45270 */
[----:B------:R-:W-:Y:S01]  /*2680*/  IMAD.MOV.U32 R12, RZ, RZ, 0x1 ;  /* 0x00000001ff0c7424 */ /* 0x000fe200078e00ff */
[----:B------:R-:W-:Y:S02]  /*2690*/  CS2R R10, SRZ ;  /* 0x00000000000a7805 */ /* 0x000fe4000001ff00 */
[----:B------:R-:W-:Y:S01]  /*26a0*/  CS2R R8, SRZ ;  /* 0x0000000000087805 */ /* 0x000fe2000001ff00 */
[----:B------:R-:W-:Y:S01]  /*26b0*/  UMOV UR4, 0x400 ;  /* 0x0000040000047882 */ /* 0x000fe20000000000 */
[----:B------:R-:W-:Y:S01]  /*26c0*/  UMOV UR6, URZ ;  /* 0x000000ff00067c82 */ /* 0x000fe20008000000 */
[----:B------:R-:W-:-:S12]  /*26d0*/  ULEA UR37, UR37, UR4, 0x18 ;  /* 0x0000000425257291 */ /* 0x000fd8000f8ec0ff */
.L_x_44:
[----:B------:R-:W-:Y:S02]  /*26e0*/  LEA R0, R8, UR37, 0x3 ;  /* 0x0000002508007c11 */ /* 0x000fe4000f8e18ff */
[----:B------:R-:W-:-:S03]  /*26f0*/  SHF.L.U32 R4, R9, 0x1f, RZ ;  /* 0x0000001f09047819 */ /* 0x000fc600000006ff */
[----:B------:R-:W-:Y:S01]  /*2700*/  VIADD R5, R0, 0xe0 ;  /* 0x000000e000057836 */ /* 0x000fe20000000000 */
[----:B------:R-:W1:Y:S02]  /*2710*/  SYNCS.PHASECHK.TRANS64.TRYWAIT P0, [R0+URZ+0xd0], R4 ;  /* 0x0000d004000075a7 */ /* 0x000e6400080011ff */
[----:B-1----:R-:W-:Y:S05]  /*2720*/  @!P0 BRA `(.L_x_41) ;  /* 0x00000054008c8947 */ /* 0x002fea0003800000 */
.L_x_118:
[----:B------:R-:W-:Y:S01]  /*2730*/  ULEA UR5, UR6, UR37, 0x3 ;  /* 0x0000002506057291 */ /* 0x000fe2000f8e18ff */
[----:B-1----:R-:W-:Y:S01]  /*2740*/  PRMT R0, RZ, 0x654, R5 ;  /* 0x00000654ff007816 */ /* 0x002fe20000000005 */
[----:B------:R-:W-:Y:S01]  /*2750*/  @!P2 IMAD.MOV.U32 R4, RZ, RZ, 0x10 ;  /* 0x00000010ff04a424 */ /* 0x000fe200078e00ff */
[----:B------:R-:W-:Y:S01]  /*2760*/  SHF.L.U32 R5, R12, 0x1f, RZ ;  /* 0x0000001f0c057819 */ /* 0x000fe200000006ff */
[----:B------:R-:W-:Y:S01]  /*2770*/  UIADD3 UR4, UPT, UPT, UR5, 0x70, URZ ;  /* 0x0000007005047890 */ /* 0x000fe2000fffe0ff */
[----:B------:R1:W-:Y:S05]  /*2780*/  SYNCS.ARRIVE.TRANS64.RED.A1T0 RZ, [R0+URZ], RZ ;  /* 0x000000ff00ff79a7 */ /* 0x0003ea00081004ff */
[----:B------:R-:W-:Y:S01]  /*2790*/  IMAD.U32 R6, RZ, RZ, UR4 ;  /* 0x00000004ff067e24 */ /* 0x000fe2000f8e00ff */
[----:B------:R-:W2:Y:S04]  /*27a0*/  SYNCS.PHASECHK.TRANS64.TRYWAIT P0, [UR5+0x80], R5 ;  /* 0x00008005ff0075a7 */ /* 0x000ea80008001105 */
[----:B------:R-:W-:Y:S01]  /*27b0*/  PRMT R6, R2, 0x654, R6 ;  /* 0x0000065402067816 */ /* 0x000fe20000000006 */
[----:B-12---:R-:W-:Y:S06]  /*27c0*/  @!P0 BRA `(.L_x_42) ;  /* 0x0000005400788947 */ /* 0x006fec0003800000 */
.L_x_120:
[----:B------:R-:W-:Y:S01]  /*27d0*/  ULEA UR4, UR6, UR37, 0x4 ;  /* 0x0000002506047291 */ /* 0x000fe2000f8e20ff */
[----:B------:R-:W-:Y:S01]  /*27e0*/  SEL R3, R6, R3, !P2 ;  /* 0x0000000306037207 */ /* 0x000fe20005000000 */
[----:B------:R-:W-:Y:S01]  /*27f0*/  UIADD3 UR5, UPT, UPT, UR5, 0x70, URZ ;  /* 0x0000007005057890 */ /* 0x000fe2000fffe0ff */
[----:B-1----:R-:W-:Y:S01]  /*2800*/  LEA R0, R11, UR37, 0x3 ;  /* 0x000000250b007c11 */ /* 0x002fe2000f8e18ff */
[----:B------:R-:W-:Y:S01]  /*2810*/  UIADD3 UR4, UPT, UPT, UR4, 0x100, URZ ;  /* 0x0000010004047890 */ /* 0x000fe2000fffe0ff */
[----:B------:R1:W-:Y:S01]  /*2820*/  @!P2 SYNCS.ARRIVE.TRANS64.RED RZ, [R3+URZ], R4 ;  /* 0x0000000403ffa9a7 */ /* 0x0003e200080004ff */
[----:B------:R-:W-:Y:S01]  /*2830*/  UIADD3 UR6, UPT, UPT, UR6, 0x1, URZ ;  /* 0x0000000106067890 */ /* 0x000fe2000fffe0ff */
[----:B------:R-:W-:-:S03]  /*2840*/  VIADD R8, R8, 0x1 ;  /* 0x0000000108087836 */ /* 0x000fc60000000000 */
[----:B------:R-:W-:Y:S02]  /*2850*/  UISETP.NE.AND UP0, UPT, UR6, 0x2, UPT ;  /* 0x000000020600788c */ /* 0x000fe4000bf05270 */
[----:B------:R-:W-:Y:S01]  /*2860*/  ISETP.NE.AND P0, PT, R8, 0x2, PT ;  /* 0x000000020800780c */ /* 0x000fe20003f05270 */
[----:B------:R-:W-:Y:S06]  /*2870*/  UGETNEXTWORKID.BROADCAST [UR4], [UR5] ;  /* 0x00000000040073ca */ /* 0x000fec0008000100 */
[----:B------:R-:W-:Y:S02]  /*2880*/  USEL UR4, URZ, 0x1, UP0 ;  /* 0x00000001ff047887 */ /* 0x000fe40008000000 */
[----:B------:R-:W-:-:S04]  /*2890*/  USEL UR6, UR6, URZ, UP0 ;  /* 0x000000ff06067287 */ /* 0x000fc80008000000 */
[----:B------:R-:W-:Y:S02]  /*28a0*/  LOP3.LUT R12, R12, UR4, RZ, 0x3c, !PT ;  /* 0x000000040c0c7c12 */ /* 0x000fe4000f8e3cff */
[----:B-1----:R-:W-:-:S04]  /*28b0*/  SHF.L.U32 R4, R10, 0x1f, RZ ;  /* 0x0000001f0a047819 */ /* 0x002fc800000006ff */
[----:B------:R-:W1:Y:S02]  /*28c0*/  SYNCS.PHASECHK.TRANS64.TRYWAIT P1, [R0+URZ+0x70], R4 ;  /* 0x00007004000075a7 */ /* 0x000e6400080211ff */
[----:B-1----:R-:W-:Y:S05]  /*28d0*/  @!P1 BRA `(.L_x_43) ;  /* 0x00000054004c9947 */ /* 0x002fea0003800000 */
.L_x_121:
[C---:B-1----:R-:W-:Y:S01]  /*28e0*/  LEA R4, R11.reuse, UR37, 0x4 ;  /* 0x000000250b047c11 */ /* 0x042fe2000f8e20ff */
[----:B------:R-:W-:Y:S01]  /*28f0*/  VIADD R0, R0, 0x80 ;  /* 0x0000008000007836 */ /* 0x000fe20000000000 */
[----:B------:R-:W-:Y:S01]  /*2900*/  SEL R8, R8, RZ, P0 ;  /* 0x000000ff08087207 */ /* 0x000fe20000000000 */
[----:B------:R-:W-:-:S03]  /*2910*/  VIADD R11, R11, 0x1 ;  /* 0x000000010b0b7836 */ /* 0x000fc60000000000 */
[----:B------:R-:W1:Y:S01]  /*2920*/  LDS.128 R4, [R4+0x100] ;  /* 0x0001000004047984 */ /* 0x000e620000000c00 */
[----:B------:R-:W-:Y:S02]  /*2930*/  PRMT R0, RZ, 0x654, R0 ;  /* 0x00000654ff007816 */ /* 0x000fe40000000000 */
[C---:B------:R-:W-:Y:S01]  /*2940*/  ISETP.NE.AND P1, PT, R11.reuse, 0x2, PT ;  /* 0x000000020b00780c */ /* 0x040fe20003f25270 */
[----:B------:R-:W-:Y:S01]  /*2950*/  @!PT LDS RZ, [RZ] ;  /* 0x00000000fffff984 */ /* 0x000fe20000000800 */
[----:B------:R-:W-:Y:S01]  /*2960*/  @!PT LDS RZ, [RZ] ;  /* 0x00000000fffff984 */ /* 0x000fe20000000800 */
[----:B------:R-:W-:Y:S01]  /*2970*/  @!PT LDS RZ, [RZ] ;  /* 0x00000000fffff984 */ /* 0x000fe20000000800 */
[----:B------:R-:W-:Y:S01]  /*2980*/  @!PT LDS RZ, [RZ] ;  /* 0x00000000fffff984 */ /* 0x000fe20000000800 */
[----:B------:R2:W-:Y:S06]  /*2990*/  MEMBAR.ALL.CTA ;  /* 0x0000000000007992 */ /* 0x0005ec0000008000 */
[----:B--2---:R-:W2:Y:S01]  /*29a0*/  FENCE.VIEW.ASYNC.S ;  /* 0x00000000000073c6 */ /* 0x004ea20000000000 */
[----:B------:R-:W-:Y:S01]  /*29b0*/  SEL R11, R11, RZ, P1 ;  /* 0x000000ff0b0b7207 */ /* 0x000fe20000800000 */
[----:B--2---:R2:W-:Y:S01]  /*29c0*/  SYNCS.ARRIVE.TRANS64.RED.A1T0 RZ, [R0+URZ], RZ ;  /* 0x000000ff00ff79a7 */ /* 0x0045e200081004ff */
[----:B-1----:R-:W-:-:S02]  /*29d0*/  LOP3.LUT P3, RZ, R6, 0x1, RZ, 0xc0, !PT ;  /* 0x0000000106ff7812 */ /* 0x002fc4000786c0ff */
[----:B------:R-:W-:-:S04]  /*29e0*/  SEL R4, RZ, 0x1, P1 ;  /* 0x00000001ff047807 */ /* 0x000fc80000800000 */
[----:B------:R-:W-:Y:S02]  /*29f0*/  LOP3.LUT R10, R10, R4, RZ, 0x3c, !PT ;  /* 0x000000040a0a7212 */ /* 0x000fe400078e3cff */
[----:B--2---:R-:W-:-:S04]  /*2a00*/  SEL R0, RZ, 0x1, P0 ;  /* 0x00000001ff007807 */ /* 0x004fc80000000000 */
[----:B------:R-:W-:Y:S01]  /*2a10*/  LOP3.LUT R9, R9, R0, RZ, 0x3c, !PT ;  /* 0x0000000009097212 */ /* 0x000fe200078e3cff */
[----:B------:R-:W-:Y:S06]  /*2a20*/  @P3 BRA `(.L_x_44) ;  /* 0xfffffffc002c3947 */ /* 0x000fec000383ffff */
[----:B------:R-:W-:Y:S01]  /*2a30*/  ULEA UR5, UR6, UR37, 0x3 ;  /* 0x0000002506057291 */ /* 0x000fe2000f8e18ff */
[----:B------:R-:W-:-:S08]  /*2a40*/  SHF.L.U32 R2, R12, 0x1f, RZ ;  /* 0x0000001f0c027819 */ /* 0x000fd000000006ff */
[----:B------:R-:W1:Y:S02]  /*2a50*/  SYNCS.PHASECHK.TRANS64 P0, [UR5+0x80], R2 ;  /* 0x00008002ff0075a7 */ /* 0x000e640008001005 */
[----:B-1----:R-:W-:Y:S05]  /*2a60*/  @P0 BRA `(.L_x_45) ;  /* 0x0000000000080947 */ /* 0x002fea0003800000 */
[----:B------:R-:W1:Y:S02]  /*2a70*/  SYNCS.PHASECHK.TRANS64.TRYWAIT P0, [UR5+0x80], R2 ;  /* 0x00008002ff0075a7 */ /* 0x000e640008001105 */
[----:B-1----:R-:W-:Y:S05]  /*2a80*/  @!P0 BRA `(.L_x_46) ;  /* 0x0000005000f48947 */ /* 0x002fea0003800000 */
.L_x_45:
[----:B------:R-:W-:-:S04]  /*2a90*/  UIADD3 UR4, UPT, UPT, UR6, 0x1, URZ ;  /* 0x0000000106047890 */ /* 0x000fc8000fffe0ff */
[----:B------:R-:W-:-:S04]  /*2aa0*/  UISETP.NE.AND UP0, UPT, UR4, 0x2, UPT ;  /* 0x000000020400788c */ /* 0x000fc8000bf05270 */
[----:B------:R-:W-:Y:S02]  /*2ab0*/  USEL UR7, URZ, 0x1, UP0 ;  /* 0x00000001ff077887 */ /* 0x000fe40008000000 */
[----:B------:R-:W-:-:S04]  /*2ac0*/  USEL UR4, UR4, URZ, UP0 ;  /* 0x000000ff04047287 */ /* 0x000fc80008000000 */
[----:B------:R-:W-:Y:S01]  /*2ad0*/  ULEA UR4, UR4, UR37, 0x3 ;  /* 0x0000002504047291 */ /* 0x000fe2000f8e18ff */
[----:B-1----:R-:W-:-:S04]  /*2ae0*/  LOP3.LUT R2, R12, UR7, RZ, 0x3c, !PT ;  /* 0x000000070c027c12 */ /* 0x002fc8000f8e3cff */
[----:B------:R-:W-:-:S04]  /*2af0*/  SHF.L.U32 R0, R2, 0x1f, RZ ;  /* 0x0000001f02007819 */ /* 0x000fc800000006ff */
[----:B------:R-:W1:Y:S02]  /*2b00*/  SYNCS.PHASECHK.TRANS64 P0, [UR4+0x80], R0 ;  /* 0x00008000ff0075a7 */ /* 0x000e640008001004 */
[----:B-1----:R-:W-:Y:S05]  /*2b10*/  @P0 EXIT ;  /* 0x000000000000094d */ /* 0x002fea0003800000 */
[----:B------:R-:W-:Y:S02]  /*2b20*/  SHF.L.U32 R2, R2, 0x1f, RZ ;  /* 0x0000001f02027819 */ /* 0x000fe400000006ff */
[----:B------:R-:W-:-:S07]  /*2b30*/  MOV R0, UR4 ;  /* 0x0000000400007c02 */ /* 0x000fce0008000f00 */
.L_x_47:
[----:B-1----:R1:W2:Y:S02]  /*2b40*/  SYNCS.PHASECHK.TRANS64.TRYWAIT P0, [R0+URZ+0x80], R2 ;  /* 0x00008002000075a7 */ /* 0x0022a400080011ff */
[----:B--2---:R-:W-:Y:S05]  /*2b50*/  @!P0 NANOSLEEP.SYNCS 0x989680 ;  /* 0x009896800000895d */ /* 0x004fea0003900000 */
[----:B------:R-:W2:Y:S02]  /*2b60*/  @!P0 SYNCS.PHASECHK.TRANS64 P0, [R0+URZ+0x80], R2 ;  /* 0x00008002000085a7 */ /* 0x000ea400080010ff */
[----:B--2---:R-:W-:Y:S05]  /*2b70*/  @P0 EXIT ;  /* 0x000000000000094d */ /* 0x004fea0003800000 */
[----:B------:R-:W-:Y:S05]  /*2b80*/  BRA `(.L_x_47) ;  /* 0xfffffffc00ec7947 */ /* 0x000fea000383ffff */
.L_x_40:
[----:B------:R-:W-:-:S09]  /*2b90*/  UISETP.NE.AND UP1, UPT, UR8, URZ, UPT ;  /* 0x000000ff0800728c */ /* 0x000fd2000bf25270 */
[----:B------:R-:W-:Y:S05]  /*2ba0*/  BRA.U UP1, `(.L_x_48) ;  /* 0x0000001101387547 */ /* 0x000fea000b800000 */
[----:B------:R-:W-:Y:S01]  /*2bb0*/  UMOV UR4, 0x40 ;  /* 0x0000004000047882 */ /* 0x000fe20000000000 */
[----:B------:R-:W-:Y:S01]  /*2bc0*/  NOP ;  /* 0x0000000000007918 */ /* 0x000fe20000000000 */
[----:B------:R-:W-:Y:S01]  /*2bd0*/  ULEA UR4, UR37, UR4, 0x18 ;  /* 0x0000000425047291 */ /* 0x000fe2000f8ec0ff */
[----:B------:R-:W-:Y:S02]  /*2be0*/  UMOV UR5, 0x400 ;  /* 0x0000040000057882 */ /* 0x000fe40000000000 */
[----:B------:R-:W-:-:S06]  /*2bf0*/  ULEA UR37, UR37, UR5, 0x18 ;  /* 0x0000000525257291 */ /* 0x000fcc000f8ec0ff */
[----:B------:R-:W1:Y:S02]  /*2c00*/  LDS.U8 R0, [UR4+0x1c] ;  /* 0x00001c04ff007984 */ /* 0x000e640008000000 */
[----:B-1----:R-:W-:-:S13]  /*2c10*/  ISETP.NE.AND P0, PT, R0, RZ, PT ;  /* 0x000000ff0000720c */ /* 0x002fda0003f05270 */
[----:B------:R-:W-:Y:S05]  /*2c20*/  @P0 BRA `(.L_x_49) ;  /* 0x0000000000580947 */ /* 0x000fea0003800000 */
[----:B------:R-:W-:-:S13]  /*2c30*/  ELECT P0, URZ, PT ;  /* 0x0000000000ff782f */ /* 0x000fda0003800000 */
[----:B------:R-:W-:Y:S05]  /*2c40*/  @!P0 BRA `(.L_x_50) ;  /* 0x0000000000608947 */ /* 0x000fea0003800000 */
[----:B------:R-:W-:Y:S01]  /*2c50*/  UMOV UR5, 0x10 ;  /* 0x0000001000057882 */ /* 0x000fe20000000000 */
[----:B------:R-:W-:Y:S01]  /*2c60*/  HFMA2 R0, -RZ, RZ, 0, 5.9604644775390625e-08 ;  /* 0x00000001ff007431 */ /* 0x000fe200000001ff */
[----:B------:R-:W-:-:S03]  /*2c70*/  MOV R2, 0xffff ;  /* 0x0000ffff00027802 */ /* 0x000fc60000000f00 */
[----:B------:R-:W-:Y:S04]  /*2c80*/  DEPBAR.LE SB1, 0x36 ;  /* 0x00009d800000791a */ /* 0x000fe80000000000 */
[----:B------:R-:W1:Y:S02]  /*2c90*/  UTCATOMSWS.FIND_AND_SET.ALIGN UP0, UR5, UR5 ;  /* 0x00000005000575e3 */ /* 0x000e640008000800 */
[----:B-1----:R-:W-:Y:S01]  /*2ca0*/  MOV R3, UR5 ;  /* 0x0000000500037c02 */ /* 0x002fe20008000f00 */
[----:B------:R-:W-:Y:S06]  /*2cb0*/  BRA.U UP0, `(.L_x_51) ;  /* 0x0000000100187547 */ /* 0x000fec000b800000 */
.L_x_52:
[----:B------:R-:W-:Y:S05]  /*2cc0*/  NANOSLEEP 0x64 ;  /* 0x000000640000795d */ /* 0x000fea0003800000 */
[----:B------:R-:W-:-:S05]  /*2cd0*/  UMOV UR5, 0x10 ;  /* 0x0000001000057882 */ /* 0x000fca0000000000 */
[----:B------:R-:W-:Y:S04]  /*2ce0*/  DEPBAR.LE SB1, 0x36 ;  /* 0x00009d800000791a */ /* 0x000fe80000000000 */
[----:B------:R-:W1:Y:S02]  /*2cf0*/  UTCATOMSWS.FIND_AND_SET.ALIGN UP0, UR5, UR5 ;  /* 0x00000005000575e3 */ /* 0x000e640008000800 */
[----:B-1----:R-:W-:Y:S01]  /*2d00*/  MOV R3, UR5 ;  /* 0x0000000500037c02 */ /* 0x002fe20008000f00 */
[----:B------:R-:W-:Y:S05]  /*2d10*/  BRA.U !UP0, `(.L_x_52) ;  /* 0xfffffffd08e87547 */ /* 0x000fea000b83ffff */
.L_x_51:
[-C--:B------:R-:W-:Y:S02]  /*2d20*/  SHF.L.U32 R2, R2, R3.reuse, RZ ;  /* 0x0000000302027219 */ /* 0x080fe400000006ff */
[----:B------:R-:W-:Y:S01]  /*2d30*/  SHF.L.U32 R0, R0, R3, RZ ;  /* 0x0000000300007219 */ /* 0x000fe200000006ff */
[----:B------:R-:W-:Y:S02]  /*2d40*/  IMAD.SHL.U32 R3, R3, 0x20, RZ ;  /* 0x0000002003037824 */ /* 0x000fe400078e00ff */
[----:B------:R1:W-:Y:S04]  /*2d50*/  ATOMS.OR RZ, [UR4+0x14], R2 ;  /* 0x00001402ffff798c */ /* 0x0003e8000b000004 */
[----:B------:R1:W-:Y:S04]  /*2d60*/  ATOMS.OR RZ, [UR4+0x18], R0 ;  /* 0x00001800ffff798c */ /* 0x0003e8000b000004 */
[----:B------:R1:W-:Y:S01]  /*2d70*/  STS [UR37+0x120], R3 ;  /* 0x00012003ff007988 */ /* 0x0003e20008000825 */
[----:B------:R-:W-:Y:S05]  /*2d80*/  BRA `(.L_x_50) ;  /* 0x0000000000107947 */ /* 0x000fea0003800000 */
.L_x_49:
[----:B------:R-:W-:Y:S02]  /*2d90*/  MOV R0, 0xffffffff ;  /* 0xffffffff00007802 */ /* 0x000fe40000000f00 */
[----:B------:R-:W-:-:S03]  /*2da0*/  MOV R2, 0x2dd0 ;  /* 0x00002dd000027802 */ /* 0x000fc60000000f00 */
[----:B------:R1:W-:Y:S04]  /*2db0*/  STS [UR37+0x120], R0 ;  /* 0x00012000ff007988 */ /* 0x0003e80008000825 */
[----:B-1-3-5:R-:W-:Y:S05]  /*2dc0*/  CALL.REL.NOINC `($__internal_1_$__cuda_sm10x_tcgen05_guardrail_trap_phase_invalid_during_alloc) ;  /* 0x0000005400847944 */ /* 0x02afea0003c00000 */
.L_x_50:
[----:B------:R-:W-:Y:S05]  /*2dd0*/  WARPSYNC.ALL ;  /* 0x0000000000007948 */ /* 0x000fea0003800000 */
[----:B------:R-:W2:Y:S01]  /*2de0*/  S2UR UR9, SR_CgaCtaId ;  /* 0x00000000000979c3 */ /* 0x000ea20000008800 */
[----:B------:R-:W-:Y:S01]  /*2df0*/  UMOV UR4, 0x400 ;  /* 0x0000040000047882 */ /* 0x000fe20000000000 */
[----:B------:R-:W-:-:S06]  /*2e00*/  NOP ;  /* 0x0000000000007918 */ /* 0x000fcc0000000000 */
[----:B------:R-:W-:Y:S06]  /*2e10*/  BAR.ARV 0x6, 0xa0 ;  /* 0x0182800000007b1d */ /* 0x000fec0000002000 */
[----:B------:R-:W4:Y:S01]  /*2e20*/  LDCU UR5, c[0x0][0x38c] ;  /* 0x00007180ff0577ac */ /* 0x000f220008000800 */
[----:B------:R-:W-:Y:S01]  /*2e30*/  IMAD.MOV.U32 R11, RZ, RZ, 0x1 ;  /* 0x00000001ff0b7424 */ /* 0x000fe200078e00ff */
[----:B------:R-:W-:Y:S01]  /*2e40*/  CS2R R8, SRZ ;  /* 0x0000000000087805 */ /* 0x000fe2000001ff00 */
[----:B------:R-:W-:Y:S01]  /*2e50*/  IMAD.MOV.U32 R10, RZ, RZ, RZ ;  /* 0x000000ffff0a7224 */ /* 0x000fe200078e00ff */
[----:B------:R-:W-:Y:S01]  /*2e60*/  UMOV UR12, URZ ;  /* 0x000000ff000c7c82 */ /* 0x000fe20008000000 */
[----:B------:R-:W-:Y:S01]  /*2e70*/  UMOV UR11, URZ ;  /* 0x000000ff000b7c82 */ /* 0x000fe20008000000 */
[----:B------:R-:W-:Y:S01]  /*2e80*/  UMOV UR30, 0x0 ;  /* 0x00000000001e7882 */ /* 0x000fe20000000000 */
[----:B------:R-:W-:Y:S01]  /*2e90*/  UMOV UR31, 0x41c0010 ;  /* 0x041c0010001f7882 */ /* 0x000fe20000000000 */
[----:B------:R-:W-:Y:S01]  /*2ea0*/  UMOV UR28, 0x0 ;  /* 0x00000000001c7882 */ /* 0x000fe20000000000 */
[----:B------:R-:W-:Y:S01]  /*2eb0*/  UMOV UR29, 0x41c0010 ;  /* 0x041c0010001d7882 */ /* 0x000fe20000000000 */
[----:B--2---:R-:W-:Y:S01]  /*2ec0*/  ULEA UR9, UR9, UR4, 0x18 ;  /* 0x0000000409097291 */ /* 0x004fe2000f8ec0ff */
[----:B------:R-:W2:Y:S03]  /*2ed0*/  LDCU UR4, c[0x0][0x38c] ;  /* 0x00007180ff0477ac */ /* 0x000ea60008000800 */
[----:B------:R-:W-:Y:S01]  /*2ee0*/  UIADD3 UR10, UPT, UPT, UR9, 0x7300, URZ ;  /* 0x00007300090a7890 */ /* 0x000fe2000fffe0ff */
[----:B------:R-:W-:-:S04]  /*2ef0*/  UMOV UR26, 0x0 ;  /* 0x00000000001a7882 */ /* 0x000fc80000000000 */
[----:B-1----:R-:W1:Y:S01]  /*2f00*/  LDS R0, [UR9+0x120] ;  /* 0x00012009ff007984 */ /* 0x002e620008000800 */
[----:B------:R-:W-:Y:S01]  /*2f10*/  USHF.R.U32.HI UR10, URZ, 0x4, UR10 ;  /* 0x00000004ff0a7899 */ /* 0x000fe2000801160a */
[----:B------:R-:W-:Y:S01]  /*2f20*/  UMOV UR27, 0x41c0010 ;  /* 0x041c0010001b7882 */ /* 0x000fe20000000000 */
[----:B------:R-:W-:Y:S02]  /*2f30*/  UMOV UR24, 0x0 ;  /* 0x0000000000187882 */ /* 0x000fe40000000000 */
[----:B------:R-:W-:Y:S01]  /*2f40*/  ULOP3.LUT UR10, UR10, 0x3fff, URZ, 0xc0, !UPT ;  /* 0x00003fff0a0a7892 */ /* 0x000fe2000f8ec0ff */
[----:B------:R-:W-:Y:S01]  /*2f50*/  UMOV UR25, 0x41c0010 ;  /* 0x041c001000197882 */ /* 0x000fe20000000000 */
[----:B------:R-:W-:Y:S01]  /*2f60*/  UMOV UR22, 0x0 ;  /* 0x0000000000167882 */ /* 0x000fe20000000000 */
[----:B------:R-:W-:Y:S01]  /*2f70*/  UMOV UR23, 0x41c0010 ;  /* 0x041c001000177882 */ /* 0x000fe20000000000 */
[----:B------:R-:W-:Y:S01]  /*2f80*/  UMOV UR20, 0x0 ;  /* 0x0000000000147882 */ /* 0x000fe20000000000 */
[----:B--2---:R-:W-:Y:S01]  /*2f90*/  UIADD3 UR4, UPT, UPT, UR4, 0x7f, URZ ;  /* 0x0000007f04047890 */ /* 0x004fe2000fffe0ff */
[----:B------:R-:W-:Y:S01]  /*2fa0*/  UMOV UR21, 0x41c0010 ;  /* 0x041c001000157882 */ /* 0x000fe20000000000 */
[----:B------:R-:W-:-:S02]  /*2fb0*/  ULOP3.LUT UR10, UR10, 0x10000, URZ, 0xfc, !UPT ;  /* 0x000100000a0a7892 */ /* 0x000fc4000f8efcff */
[----:B------:R-:W-:Y:S02]  /*2fc0*/  USHF.R.S32.HI UR8, URZ, 0x1f, UR4 ;  /* 0x0000001fff087899 */ /* 0x000fe40008011404 */
[----:B----4-:R-:W-:Y:S02]  /*2fd0*/  UISETP.GE.AND UP3, UPT, UR5, 0x1, UPT ;  /* 0x000000010500788c */ /* 0x010fe4000bf66270 */
[----:B------:R-:W-:Y:S02]  /*2fe0*/  ULEA.HI UR8, UR8, UR4, URZ, 0x7 ;  /* 0x0000000408087291 */ /* 0x000fe4000f8f38ff */
[----:B------:R-:W-:Y:S02]  /*2ff0*/  UIADD3 UR4, UPT, UPT, UR9, 0x17300, URZ ;  /* 0x0001730009047890 */ /* 0x000fe4000fffe0ff */
[----:B------:R-:W-:Y:S02]  /*3000*/  USHF.R.S32.HI UR8, URZ, 0x7, UR8 ;  /* 0x00000007ff087899 */ /* 0x000fe40008011408 */
[----:B------:R-:W-:-:S02]  /*3010*/  USHF.R.U32.HI UR4, URZ, 0x4, UR4 ;  /* 0x00000004ff047899 */ /* 0x000fc40008011604 */
[----:B------:R-:W-:Y:S02]  /*3020*/  UISETP.LT.AND UP0, UPT, UR8, 0x1, UPT ;  /* 0x000000010800788c */ /* 0x000fe4000bf01270 */
[----:B------:R-:W-:Y:S02]  /*3030*/  ULOP3.LUT UR4, UR4, 0x3fff, URZ, 0xc0, !UPT ;  /* 0x00003fff04047892 */ /* 0x000fe4000f8ec0ff */
[----:B------:R-:W-:Y:S02]  /*3040*/  USEL UR16, UR8, 0x1, !UP0 ;  /* 0x0000000108107887 */ /* 0x000fe4000c000000 */
[----:B------:R-:W-:Y:S02]  /*3050*/  ULOP3.LUT UR4, UR4, 0x10000, URZ, 0xfc, !UPT ;  /* 0x0001000004047892 */ /* 0x000fe4000f8efcff */
[----:B------:R-:W-:Y:S01]  /*3060*/  UIADD3 UR16, UPT, UPT, -UR16, URZ, URZ ;  /* 0x000000ff10107290 */ /* 0x000fe2000fffe1ff */
[----:B------:R-:W-:Y:S01]  /*3070*/  UMOV UR34, 0x0 ;  /* 0x0000000000227882 */ /* 0x000fe20000000000 */
[----:B------:R-:W-:Y:S01]  /*3080*/  UMOV UR35, 0x41c0010 ;  /* 0x041c001000237882 */ /* 0x000fe20000000000 */
[----:B-1----:R-:W-:Y:S01]  /*3090*/  R2UR UR13, R0 ;  /* 0x00000000000d72ca */ /* 0x002fe200000e0000 */
[----:B------:R-:W-:Y:S01]  /*30a0*/  UMOV UR32, 0x0 ;  /* 0x0000000000207882 */ /* 0x000fe20000000000 */
[----:B------:R-:W-:-:S13]  /*30b0*/  UMOV UR33, 0x41c0010 ;  /* 0x041c001000217882 */ /* 0x000fda0000000000 */
.L_x_59:
[----:B------:R-:W-:Y:S02]  /*30c0*/  LEA R0, R10, UR9, 0x3 ;  /* 0x000000090a007c11 */ /* 0x000fe4000f8e18ff */
[----:B------:R-:W-:Y:S02]  /*30d0*/  SHF.L.U32 R2, R9, 0x1f, RZ ;  /* 0x0000001f09027819 */ /* 0x000fe400000006ff */
[----:B------:R-:W-:Y:S01]  /*30e0*/  PLOP3.LUT P0, PT, PT, PT, UP3, 0x80, 0x8 ;  /* 0x000000000008781c */ /* 0x000fe20003f0f038 */
[----:B------:R-:W-:Y:S01]  /*30f0*/  VIADD R3, R0, 0x80 ;  /* 0x0000008000037836 */ /* 0x000fe20000000000 */
[----:B-1----:R-:W1:Y:S02]  /*3100*/  SYNCS.PHASECHK.TRANS64.TRYWAIT P1, [R0+URZ+0x70], R2 ;  /* 0x00007002000075a7 */ /* 0x002e6400080211ff */
[----:B-1--4-:R-:W-:Y:S09]  /*3110*/  @!P1 BRA `(.L_x_53) ;  /* 0x0000004c00689947 */ /* 0x012ff20003800000 */
.L_x_123:
[----:B------:R-:W-:Y:S01]  /*3120*/  LEA R4, R10, UR9, 0x4 ;  /* 0x000000090a047c11 */ /* 0x000fe2000f8e20ff */
[----:B------:R-:W-:Y:S01]  /*3130*/  @UP3 ULEA UR5, UR11, UR9, 0x3 ;  /* 0x000000090b053291 */ /* 0x000fe2000f8e18ff */
[----:B------:R-:W-:Y:S01]  /*3140*/  PLOP3.LUT P2, PT, PT, PT, PT, 0x80, 0x8 ;  /* 0x000000000008781c */ /* 0x000fe20003f4f070 */
[----:B------:R-:W-:Y:S01]  /*3150*/  ULEA UR14, UR12, UR9, 0x3 ;  /* 0x000000090c0e7291 */ /* 0x000fe2000f8e18ff */
[----:B------:R-:W-:Y:S01]  /*3160*/  PRMT R3, RZ, 0x654, R3 ;  /* 0x00000654ff037816 */ /* 0x000fe20000000003 */
[----:B------:R-:W-:Y:S01]  /*3170*/  ULEA.HI UR15, UR12, UR12, URZ, 0x1 ;  /* 0x0000000c0c0f7291 */ /* 0x000fe2000f8f08ff */
[----:B------:R-:W2:Y:S01]  /*3180*/  LDS.128 R4, [R4+0x100] ;  /* 0x0001000004047984 */ /* 0x000ea20000000c00 */
[----:B-1----:R-:W-:Y:S02]  /*3190*/  @P0 SHF.L.U32 R2, R8, 0x1f, RZ ;  /* 0x0000001f08020819 */ /* 0x002fe400000006ff */
[----:B------:R-:W-:Y:S01]  /*31a0*/  SHF.L.U32 R0, R11, 0x1f, RZ ;  /* 0x0000001f0b007819 */ /* 0x000fe200000006ff */
[----:B------:R-:W-:Y:S01]  /*31b0*/  @!PT LDS RZ, [RZ] ;  /* 0x00000000fffff984 */ /* 0x000fe20000000800 */
[----:B------:R-:W-:Y:S01]  /*31c0*/  @!PT LDS RZ, [RZ] ;  /* 0x00000000fffff984 */ /* 0x000fe20000000800 */
[----:B------:R-:W-:Y:S01]  /*31d0*/  @!PT LDS RZ, [RZ] ;  /* 0x00000000fffff984 */ /* 0x000fe20000000800 */
[----:B------:R-:W-:Y:S01]  /*31e0*/  @!PT LDS RZ, [RZ] ;  /* 0x00000000fffff984 */ /* 0x000fe20000000800 */
[----:B------:R1:W-:Y:S06]  /*31f0*/  MEMBAR.ALL.CTA ;  /* 0x0000000000007992 */ /* 0x0003ec0000008000 */
[----:B-1----:R-:W1:Y:S02]  /*3200*/  FENCE.VIEW.ASYNC.S ;  /* 0x00000000000073c6 */ /* 0x002e640000000000 */
[----:B-1----:R1:W-:Y:S01]  /*3210*/  SYNCS.ARRIVE.TRANS64.RED.A1T0 RZ, [R3+URZ], RZ ;  /* 0x000000ff03ff79a7 */ /* 0x0023e200081004ff */
[----:B------:R1:W4:Y:S01]  /*3220*/  @P0 SYNCS.PHASECHK.TRANS64.TRYWAIT P2, [UR5], R2 ;  /* 0x00000002ff0005a7 */ /* 0x0003220008041105 */
[----:B------:R-:W-:-:S02]  /*3230*/  ULOP3.LUT UR5, UR15, 0xffe, URZ, 0xc0, !UPT ;  /* 0x00000ffe0f057892 */ /* 0x000fc4000f8ec0ff */
[----:B------:R-:W-:Y:S01]  /*3240*/  USHF.R.U32.HI UR15, URZ, 0x1, UR15 ;  /* 0x00000001ff0f7899 */ /* 0x000fe2000801160f */
[----:B--2---:R-:W-:Y:S01]  /*3250*/  LOP3.LUT P1, RZ, R6, 0x1, RZ, 0xc0, !PT ;  /* 0x0000000106ff7812 */ /* 0x004fe2000782c0ff */
[----:B------:R-:W-:Y:S02]  /*3260*/  UIADD3 UR5, UPT, UPT, -UR5, UR12, URZ ;  /* 0x0000000c05057290 */ /* 0x000fe4000fffe1ff */
[----:B------:R-:W-:-:S04]  /*3270*/  UIMAD UR15, UR15, 0x70, UR13 ;  /* 0x000000700f0f78a4 */ /* 0x000fc8000f8e020d */
[----:B------:R-:W-:Y:S01]  /*3280*/  ULEA UR15, UR5, UR15, 0x14 ;  /* 0x0000000f050f7291 */ /* 0x000fe2000f8ea0ff */
[----:B------:R-:W2:Y:S02]  /*3290*/  SYNCS.PHASECHK.TRANS64.TRYWAIT P0, [UR14+0xb0], R0 ;  /* 0x0000b000ff0075a7 */ /* 0x000ea4000800110e */
[----:B-12-4-:R-:W-:Y:S09]  /*32a0*/  @!P0 BRA `(.L_x_54) ;  /* 0x0000004c00188947 */ /* 0x016ff20003800000 */
.L_x_125:
[----:B------:R-:W-:Y:S01]  /*32b0*/  IADD3 R10, PT, PT, R10, 0x1, RZ ;  /* 0x000000010a0a7810 */ /* 0x000fe20007ffe0ff */
[----:B------:R-:W-:Y:S06]  /*32c0*/  BRA.U !UP3, `(.L_x_55) ;  /* 0x000000050b107547 */ /* 0x000fec000b800000 */
[----:B------:R-:W-:Y:S01]  /*32d0*/  UPLOP3.LUT UP4, UPT, UPT, UPT, UPT, 0x40, 0x4 ;  /* 0x000000000004789c */ /* 0x000fe20003f8e870 */
[----:B------:R-:W-:Y:S01]  /*32e0*/  UMOV UR18, UR16 ;  /* 0x0000001000127c82 */ /* 0x000fe20008000000 */
[----:B------:R-:W-:Y:S01]  /*32f0*/  UMOV UR17, UR8 ;  /* 0x0000000800117c82 */ /* 0x000fe20008000000 */
[----:B------:R-:W-:-:S08]  /*3300*/  UMOV UR5, UR11 ;  /* 0x0000000b00057c82 */ /* 0x000fd00008000000 */
.L_x_58:
[----:B------:R-:W-:Y:S02]  /*3310*/  UIADD3 UR18, UPT, UPT, UR18, 0x1, URZ ;  /* 0x0000000112127890 */ /* 0x000fe4000fffe0ff */
[----:B--2---:R-:W-:Y:S02]  /*3320*/  ULEA UR19, UR5, UR9, 0x3 ;  /* 0x0000000905137291 */ /* 0x004fe4000f8e18ff */
[----:B------:R-:W-:Y:S01]  /*3330*/  UISETP.NE.AND UP0, UPT, UR18, URZ, UPT ;  /* 0x000000ff1200728c */ /* 0x000fe2000bf05270 */
[----:B----4-:R-:W-:Y:S10]  /*3340*/  @P2 BRA `(.L_x_56) ;  /* 0x00000000000c2947 */ /* 0x010ff40003800000 */
[----:B-1----:R-:W-:Y:S04]  /*3350*/  SHF.L.U32 R2, R8, 0x1f, RZ ;  /* 0x0000001f08027819 */ /* 0x002fe800000006ff */
[----:B------:R-:W1:Y:S02]  /*3360*/  SYNCS.PHASECHK.TRANS64.TRYWAIT P0, [UR19], R2 ;  /* 0x00000002ff0075a7 */ /* 0x000e640008001113 */
[----:B-1----:R-:W-:Y:S05]  /*3370*/  @!P0 BRA `(.L_x_57) ;  /* 0x0000004800fc8947 */ /* 0x002fea0003800000 */
.L_x_56:
[----:B------:R-:W-:Y:S01]  /*3380*/  UISETP.NE.AND UP1, UPT, UR17, 0x1, UPT ;  /* 0x000000011100788c */ /* 0x000fe2000bf25270 */
[----:B------:R-:W-:Y:S01]  /*3390*/  PLOP3.LUT P2, PT, PT, PT, PT, 0x80, 0x8 ;  /* 0x000000000008781c */ /* 0x000fe20003f4f070 */
[----:B------:R-:W-:Y:S02]  /*33a0*/  UIADD3 UR11, UPT, UPT, UR5, 0x1, URZ ;  /* 0x00000001050b7890 */ /* 0x000fe4000fffe0ff */
[----:B------:R-:W-:Y:S02]  /*33b0*/  UIMAD UR6, UR5, 0x700, UR4 ;  /* 0x00000700050678a4 */ /* 0x000fe4000f8e0204 */
[----:B------:R-:W-:Y:S01]  /*33c0*/  UISETP.NE.AND UP2, UPT, UR11, 0x4, UPT ;  /* 0x000000040b00788c */ /* 0x000fe2000bf45270 */
[----:B------:R-:W-:Y:S01]  /*33d0*/  PLOP3.LUT P0, PT, PT, PT, UP1, 0x80, 0x8 ;  /* 0x000000000008781c */ /* 0x000fe20003f0f018 */
[----:B------:R-:W-:Y:S02]  /*33e0*/  ULEA UR64, UR5, UR10, 0xa ;  /* 0x0000000a05407291 */ /* 0x000fe4000f8e50ff */
[----:B------:R-:W-:Y:S02]  /*33f0*/  USEL UR37, URZ, 0x1, UP2 ;  /* 0x00000001ff257887 */ /* 0x000fe40009000000 */
[----:B------:R-:W-:Y:S02]  /*3400*/  USEL UR11, UR11, URZ, UP2 ;  /* 0x000000ff0b0b7287 */ /* 0x000fe40009000000 */
[----:B------:R-:W-:Y:S02]  /*3410*/  UIADD3 UR62, UPT, UPT, UR6, 0x2, URZ ;  /* 0x00000002063e7890 */ /* 0x000fe4000fffe0ff */
[----:B------:R-:W-:Y:S01]  /*3420*/  @UP1 ULEA UR36, UR11, UR9, 0x3 ;  /* 0x000000090b241291 */ /* 0x000fe2000f8e18ff */
[----:B------:R-:W-:Y:S01]  /*3430*/  LOP3.LUT R8, R8, UR37, RZ, 0x3c, !PT ;  /* 0x0000002508087c12 */ /* 0x000fe2000f8e3cff */
[----:B------:R-:W-:Y:S02]  /*3440*/  UIADD3 UR60, UPT, UPT, UR64, 0x2, URZ ;  /* 0x00000002403c7890 */ /* 0x000fe4000fffe0ff */
[----:B------:R-:W-:Y:S01]  /*3450*/  UIADD3 UR58, UPT, UPT, UR6, 0x4, URZ ;  /* 0x00000004063a7890 */ /* 0x000fe2000fffe0ff */
[----:B-1----:R-:W-:Y:S01]  /*3460*/  @P0 SHF.L.U32 R0, R8, 0x1f, RZ ;  /* 0x0000001f08000819 */ /* 0x002fe200000006ff */
[----:B------:R-:W-:Y:S02]  /*3470*/  UIADD3 UR56, UPT, UPT, UR64, 0x4, URZ ;  /* 0x0000000440387890 */ /* 0x000fe4000fffe0ff */
[----:B------:R-:W-:Y:S01]  /*3480*/  UIADD3 UR54, UPT, UPT, UR6, 0x6, URZ ;  /* 0x0000000606367890 */ /* 0x000fe2000fffe0ff */
[----:B------:R2:W4:Y:S01]  /*3490*/  @P0 SYNCS.PHASECHK.TRANS64.TRYWAIT P2, [UR36], R0 ;  /* 0x00000000ff0005a7 */ /* 0x0005220008041124 */
[----:B------:R-:W-:Y:S02]  /*34a0*/  UIADD3 UR52, UPT, UPT, UR64, 0x6, URZ ;  /* 0x0000000640347890 */ /* 0x000fe4000fffe0ff */
        /* <DEDUP_REMOVED lines=9> */
[----:B------:R-:W-:Y:S01]  /*3540*/  UIADD3 UR17, UPT, UPT, UR17, -0x1, URZ ;  /* 0xffffffff11117890 */ /* 0x000fe2000fffe0ff */
[----:B------:R-:W-:Y:S01]  /*3550*/  UMOV UR7, 0x40004040 ;  /* 0x4000404000077882 */ /* 0x000fe20000000000 */
[----:B------:R-:W-:Y:S01]  /*3560*/  UMOV UR65, 0x40004040 ;  /* 0x4000404000417882 */ /* 0x000fe20000000000 */
[----:B------:R-:W-:Y:S01]  /*3570*/  UMOV UR63, 0x40004040 ;  /* 0x40004040003f7882 */ /* 0x000fe20000000000 */
[----:B------:R2:W-:Y:S01]  /*3580*/  UTCHMMA gdesc[UR64], gdesc[UR6], tmem[UR15], tmem[UR30], idesc[UR31], UP4 ;  /* 0x00ff1e06400075ea */ /* 0x0005e2000a00000f */
[----:B------:R-:W-:Y:S01]  /*3590*/  UPLOP3.LUT UP4, UPT, UPT, UPT, UPT, 0x80, 0x8 ;  /* 0x000000000008789c */ /* 0x000fe20003f8f070 */
[----:B------:R-:W-:Y:S01]  /*35a0*/  UMOV UR61, 0x40004040 ;  /* 0x40004040003d7882 */ /* 0x000fe20000000000 */
[----:B------:R-:W-:Y:S01]  /*35b0*/  UMOV UR59, 0x40004040 ;  /* 0x40004040003b7882 */ /* 0x000fe20000000000 */
[----:B------:R2:W-:Y:S01]  /*35c0*/  UTCHMMA gdesc[UR60], gdesc[UR62], tmem[UR15], tmem[UR28], idesc[UR29], UPT ;  /* 0x00ff1c3e3c0075ea */ /* 0x0005e2000b80000f */
        /* <DEDUP_REMOVED lines=14> */
[----:B------:R-:W-:Y:S01]  /*36b0*/  UMOV UR37, 0x40004040 ;  /* 0x4000404000257882 */ /* 0x000fe20000000000 */
[----:B------:R2:W-:Y:S01]  /*36c0*/  UTCHMMA gdesc[UR40], gdesc[UR42], tmem[UR15], tmem[UR34], idesc[UR35], UPT ;  /* 0x00ff222a280075ea */ /* 0x0005e2000b80000f */
[----:B------:R2:W-:Y:S01]  /*36d0*/  UTCHMMA gdesc[UR36], gdesc[UR38], tmem[UR15], tmem[UR32], idesc[UR33], UPT ;  /* 0x00ff2026240075ea */ /* 0x0005e2000b80000f */
[----:B------:R2:W-:Y:S01]  /*36e0*/  UTCBAR [UR19], URZ ;  /* 0x000000ff130073e9 */ /* 0x0005e200080000ff */
[----:B------:R-:W-:Y:S01]  /*36f0*/  UMOV UR5, UR11 ;  /* 0x0000000b00057c82 */ /* 0x000fe20008000000 */
[----:B------:R-:W-:Y:S05]  /*3700*/  BRA.U UP0, `(.L_x_58) ;  /* 0xfffffffd00007547 */ /* 0x000fea000b83ffff */
.L_x_55:
[----:B------:R-:W-:Y:S01]  /*3710*/  UIADD3 UR12, UPT, UPT, UR12, 0x1, URZ ;  /* 0x000000010c0c7890 */ /* 0x000fe2000fffe0ff */
[C---:B------:R-:W-:Y:S01]  /*3720*/  ISETP.NE.AND P0, PT, R10.reuse, 0x2, PT ;  /* 0x000000020a00780c */ /* 0x040fe20003f05270 */
[----:B------:R-:W-:Y:S02]  /*3730*/  UIADD3 UR14, UPT, UPT, UR14, 0x90, URZ ;  /* 0x000000900e0e7890 */ /* 0x000fe4000fffe0ff */
[----:B------:R-:W-:Y:S01]  /*3740*/  UISETP.NE.AND UP0, UPT, UR12, 0x4, UPT ;  /* 0x000000040c00788c */ /* 0x000fe2000bf05270 */
[----:B-12---:R-:W-:Y:S02]  /*3750*/  SEL R0, RZ, 0x1, P0 ;  /* 0x00000001ff007807 */ /* 0x006fe40000000000 */
[----:B------:R-:W-:Y:S01]  /*3760*/  SEL R10, R10, RZ, P0 ;  /* 0x000000ff0a0a7207 */ /* 0x000fe20000000000 */
[----:B------:R-:W-:Y:S01]  /*3770*/  USEL UR5, URZ, 0x1, UP0 ;  /* 0x00000001ff057887 */ /* 0x000fe20008000000 */
[----:B------:R-:W-:Y:S01]  /*3780*/  LOP3.LUT R9, R9, R0, RZ, 0x3c, !PT ;  /* 0x0000000009097212 */ /* 0x000fe200078e3cff */
[----:B------:R-:W-:Y:S01]  /*3790*/  USEL UR12, UR12, URZ, UP0 ;  /* 0x000000ff0c0c7287 */ /* 0x000fe20008000000 */
[----:B------:R1:W-:Y:S03]  /*37a0*/  UTCBAR [UR14], URZ ;  /* 0x000000ff0e0073e9 */ /* 0x0003e600080000ff */
[----:B------:R-:W-:Y:S01]  /*37b0*/  LOP3.LUT R11, R11, UR5, RZ, 0x3c, !PT ;  /* 0x000000050b0b7c12 */ /* 0x000fe2000f8e3cff */
[----:B------:R-:W-:Y:S07]  /*37c0*/  @P1 BRA `(.L_x_59) ;  /* 0xfffffff8003c1947 */ /* 0x000fee000383ffff */
[----:B------:R-:W2:Y:S01]  /*37d0*/  S2UR UR4, SR_CgaCtaId ;  /* 0x00000000000479c3 */ /* 0x000ea20000008800 */
[----:B------:R-:W-:Y:S01]  /*37e0*/  ELECT P0, URZ, PT ;  /* 0x0000000000ff782f */ /* 0x000fe20003800000 */
[----:B------:R-:W-:Y:S01]  /*37f0*/  IMAD.MOV.U32 R0, RZ, RZ, 0x1 ;  /* 0x00000001ff007424 */ /* 0x000fe200078e00ff */
[----:B------:R-:W-:Y:S01]  /*3800*/  UIADD3 UR9, UPT, UPT, UR9, 0xb0, URZ ;  /* 0x000000b009097890 */ /* 0x000fe2000fffe0ff */
[----:B------:R-:W-:Y:S01]  /*3810*/  SHF.L.U32 R2, R11, 0x1f, RZ ;  /* 0x0000001f0b027819 */ /* 0x000fe200000006ff */
[----:B------:R-:W-:-:S03]  /*3820*/  UMOV UR5, 0x40 ;  /* 0x0000004000057882 */ /* 0x000fc60000000000 */
[----:B------:R-:W-:Y:S01]  /*3830*/  UVIRTCOUNT.DEALLOC.SMPOOL 0x80 ;  /* 0x000000800000784c */ /* 0x000fe20000000000 */
[----:B--2---:R-:W-:Y:S02]  /*3840*/  ULEA UR4, UR4, UR5, 0x18 ;  /* 0x0000000504047291 */ /* 0x004fe4000f8ec0ff */
[----:B------:R-:W-:-:S07]  /*3850*/  ULEA UR5, UR12, UR9, 0x3 ;  /* 0x000000090c057291 */ /* 0x000fce000f8e18ff */
[----:B------:R2:W-:Y:S02]  /*3860*/  @P0 STS.U8 [UR4+0x1c], R0 ;  /* 0x00001c00ff000988 */ /* 0x0005e40008000004 */
[----:B------:R-:W3:Y:S02]  /*3870*/  SYNCS.PHASECHK.TRANS64.TRYWAIT P0, [UR5], R2 ;  /* 0x00000002ff0075a7 */ /* 0x000ee40008001105 */
[----:B--23--:R-:W-:Y:S05]  /*3880*/  @!P0 BRA `(.L_x_60) ;  /* 0x0000004400d08947 */ /* 0x00cfea0003800000 */
.L_x_128:
[----:B------:R-:W-:-:S04]  /*3890*/  UIADD3 UR6, UPT, UPT, UR12, 0x1, URZ ;  /* 0x000000010c067890 */ /* 0x000fc8000fffe0ff */
[----:B------:R-:W-:-:S04]  /*38a0*/  UISETP.NE.AND UP0, UPT, UR6, 0x4, UPT ;  /* 0x000000040600788c */ /* 0x000fc8000bf05270 */
[----:B------:R-:W-:Y:S02]  /*38b0*/  USEL UR7, URZ, 0x1, UP0 ;  /* 0x00000001ff077887 */ /* 0x000fe40008000000 */
[----:B------:R-:W-:-:S04]  /*38c0*/  USEL UR6, UR6, URZ, UP0 ;  /* 0x000000ff06067287 */ /* 0x000fc80008000000 */
[----:B------:R-:W-:Y:S01]  /*38d0*/  ULEA UR5, UR6, UR9, 0x3 ;  /* 0x0000000906057291 */ /* 0x000fe2000f8e18ff */
[----:B--2---:R-:W-:-:S04]  /*38e0*/  LOP3.LUT R2, R11, UR7, RZ, 0x3c, !PT ;  /* 0x000000070b027c12 */ /* 0x004fc8000f8e3cff */
[----:B------:R-:W-:-:S04]  /*38f0*/  SHF.L.U32 R3, R2, 0x1f, RZ ;  /* 0x0000001f02037819 */ /* 0x000fc800000006ff */
[----:B------:R-:W2:Y:S02]  /*3900*/  SYNCS.PHASECHK.TRANS64.TRYWAIT P0, [UR5], R3 ;  /* 0x00000003ff0075a7 */ /* 0x000ea40008001105 */
[----:B--2---:R-:W-:Y:S05]  /*3910*/  @!P0 BRA `(.L_x_61) ;  /* 0x0000004400c48947 */ /* 0x004fea0003800000 */
.L_x_130:
[----:B------:R-:W-:-:S04]  /*3920*/  UIADD3 UR6, UPT, UPT, UR6, 0x1, URZ ;  /* 0x0000000106067890 */ /* 0x000fc8000fffe0ff */
[----:B------:R-:W-:-:S04]  /*3930*/  UISETP.NE.AND UP0, UPT, UR6, 0x4, UPT ;  /* 0x000000040600788c */ /* 0x000fc8000bf05270 */
[----:B------:R-:W-:Y:S02]  /*3940*/  USEL UR7, URZ, 0x1, UP0 ;  /* 0x00000001ff077887 */ /* 0x000fe40008000000 */
[----:B------:R-:W-:-:S04]  /*3950*/  USEL UR6, UR6, URZ, UP0 ;  /* 0x000000ff06067287 */ /* 0x000fc80008000000 */
[----:B------:R-:W-:Y:S01]  /*3960*/  ULEA UR5, UR6, UR9, 0x3 ;  /* 0x0000000906057291 */ /* 0x000fe2000f8e18ff */
[----:B------:R-:W-:-:S04]  /*3970*/  LOP3.LUT R2, R2, UR7, RZ, 0x3c, !PT ;  /* 0x0000000702027c12 */ /* 0x000fc8000f8e3cff */
[----:B--2---:R-:W-:-:S04]  /*3980*/  SHF.L.U32 R3, R2, 0x1f, RZ ;  /* 0x0000001f02037819 */ /* 0x004fc800000006ff */
[----:B------:R-:W2:Y:S02]  /*3990*/  SYNCS.PHASECHK.TRANS64.TRYWAIT P0, [UR5], R3 ;  /* 0x00000003ff0075a7 */ /* 0x000ea40008001105 */
[----:B--2---:R-:W-:Y:S05]  /*39a0*/  @!P0 BRA `(.L_x_62) ;  /* 0x0000004400b88947 */ /* 0x004fea0003800000 */
.L_x_132:
[----:B------:R-:W-:-:S04]  /*39b0*/  UIADD3 UR6, UPT, UPT, UR6, 0x1, URZ ;  /* 0x0000000106067890 */ /* 0x000fc8000fffe0ff */
[----:B------:R-:W-:-:S04]  /*39c0*/  UISETP.NE.AND UP0, UPT, UR6, 0x4, UPT ;  /* 0x000000040600788c */ /* 0x000fc8000bf05270 */
[----:B------:R-:W-:Y:S02]  /*39d0*/  USEL UR5, URZ, 0x1, UP0 ;  /* 0x00000001ff057887 */ /* 0x000fe40008000000 */
[----:B------:R-:W-:-:S04]  /*39e0*/  USEL UR6, UR6, URZ, UP0 ;  /* 0x000000ff06067287 */ /* 0x000fc80008000000 */
[----:B------:R-:W-:Y:S01]  /*39f0*/  ULEA UR6, UR6, UR9, 0x3 ;  /* 0x0000000906067291 */ /* 0x000fe2000f8e18ff */
[----:B------:R-:W-:-:S04]  /*3a00*/  LOP3.LUT R2, R2, UR5, RZ, 0x3c, !PT ;  /* 0x0000000502027c12 */ /* 0x000fc8000f8e3cff */
[----:B------:R-:W-:-:S04]  /*3a10*/  SHF.L.U32 R2, R2, 0x1f, RZ ;  /* 0x0000001f02027819 */ /* 0x000fc800000006ff */
[----:B------:R-:W3:Y:S02]  /*3a20*/  SYNCS.PHASECHK.TRANS64.TRYWAIT P0, [UR6], R2 ;  /* 0x00000002ff0075a7 */ /* 0x000ee40008001106 */
[----:B---3--:R-:W-:Y:S05]  /*3a30*/  @!P0 BRA `(.L_x_63) ;  /* 0x0000004400ac8947 */ /* 0x008fea0003800000 */
.L_x_134:
[----:B------:R-:W-:Y:S01]  /*3a40*/  NOP ;  /* 0x0000000000007918 */ /* 0x000fe20000000000 */
[----:B--2---:R-:W2:Y:S01]  /*3a50*/  LDS R0, [UR4+0x14] ;  /* 0x00001404ff007984 */ /* 0x004ea20008000800 */
[----:B------:R-:W-:Y:S01]  /*3a60*/  ULOP3.LUT UR6, UR13, 0xffff, URZ, 0xc0, !UPT ;  /* 0x0000ffff0d067892 */ /* 0x000fe2000f8ec0ff */
[----:B------:R-:W-:Y:S01]  /*3a70*/  UMOV UR8, 0xffff ;  /* 0x0000ffff00087882 */ /* 0x000fe20000000000 */
[----:B------:R-:W-:Y:S02]  /*3a80*/  UMOV UR5, 0x1 ;  /* 0x0000000100057882 */ /* 0x000fe40000000000 */
[----:B------:R-:W-:-:S04]  /*3a90*/  USHF.R.U32.HI UR6, URZ, 0x5, UR6 ;  /* 0x00000005ff067899 */ /* 0x000fc80008011606 */
[----:B------:R-:W-:Y:S02]  /*3aa0*/  USHF.L.U32 UR8, UR8, UR6, URZ ;  /* 0x0000000608087299 */ /* 0x000fe400080006ff */
[----:B------:R-:W-:-:S04]  /*3ab0*/  USHF.L.U32 UR5, UR5, UR6, URZ ;  /* 0x0000000605057299 */ /* 0x000fc800080006ff */
[----:B--2---:R-:W-:-:S04]  /*3ac0*/  LOP3.LUT R0, R0, UR8, RZ, 0xc0, !PT ;  /* 0x0000000800007c12 */ /* 0x004fc8000f8ec0ff */
[----:B------:R-:W-:-:S13]  /*3ad0*/  ISETP.NE.AND P0, PT, R0, UR8, PT ;  /* 0x0000000800007c0c */ /* 0x000fda000bf05270 */
[----:B------:R-:W-:Y:S05]  /*3ae0*/  @P0 BRA `(.L_x_64) ;  /* 0x0000000000580947 */ /* 0x000fea0003800000 */
[----:B------:R-:W2:Y:S02]  /*3af0*/  LDS R0, [UR4+0x18] ;  /* 0x00001804ff007984 */ /* 0x000ea40008000800 */
[----:B--2---:R-:W-:-:S04]  /*3b00*/  LOP3.LUT R0, R0, UR5, RZ, 0xc0, !PT ;  /* 0x0000000500007c12 */ /* 0x004fc8000f8ec0ff */
[----:B------:R-:W-:-:S13]  /*3b10*/  ISETP.NE.AND P0, PT, R0, UR5, PT ;  /* 0x0000000500007c0c */ /* 0x000fda000bf05270 */
[----:B------:R-:W-:Y:S05]  /*3b20*/  @P0 BRA `(.L_x_65) ;  /* 0x00000000003c0947 */ /* 0x000fea0003800000 */
[----:B------:R-:W2:Y:S01]  /*3b30*/  S2R R2, SR_LANEID ;  /* 0x0000000000027919 */ /* 0x000ea20000000000 */
[----:B------:R-:W-:Y:S01]  /*3b40*/  ULOP3.LUT UR8, URZ, UR8, URZ, 0x33, !UPT ;  /* 0x00000008ff087292 */ /* 0x000fe2000f8e33ff */
[----:B------:R-:W-:Y:S02]  /*3b50*/  VOTEU.ANY UR7, UPT, PT ;  /* 0x0000000000077886 */ /* 0x000fe400038e0100 */
[----:B------:R-:W-:-:S03]  /*3b60*/  UFLO.U32 UR7, UR7 ;  /* 0x00000007000772bd */ /* 0x000fc600080e0000 */
[----:B------:R-:W-:-:S04]  /*3b70*/  IMAD.U32 R0, RZ, RZ, UR8 ;  /* 0x00000008ff007e24 */ /* 0x000fc8000f8e00ff */
[----:B------:R3:W1:Y:S02]  /*3b80*/  REDUX UR6, R0 ;  /* 0x00000000000673c4 */ /* 0x0006640000000000 */
[----:B------:R1:W-:Y:S01]  /*3b90*/  UTCATOMSWS.AND URZ, UR8 ;  /* 0x0000000800ff79e3 */ /* 0x0003e20008000000 */
[----:B--2---:R-:W-:Y:S02]  /*3ba0*/  ISETP.EQ.U32.AND P0, PT, R2, UR7, PT ;  /* 0x0000000702007c0c */ /* 0x004fe4000bf02070 */
[----:B---3--:R-:W-:Y:S02]  /*3bb0*/  LOP3.LUT R0, RZ, UR5, RZ, 0x33, !PT ;  /* 0x00000005ff007c12 */ /* 0x008fe4000f8e33ff */
[----:B-1----:R-:W-:Y:S02]  /*3bc0*/  MOV R2, UR6 ;  /* 0x0000000600027c02 */ /* 0x002fe40008000f00 */
[----:B------:R-:W1:Y:S07]  /*3bd0*/  REDUX UR5, R0 ;  /* 0x00000000000573c4 */ /* 0x000e6e0000000000 */
[----:B------:R2:W-:Y:S01]  /*3be0*/  @P0 ATOMS.AND RZ, [UR4+0x14], R2 ;  /* 0x00001402ffff098c */ /* 0x0005e2000a800004 */
[----:B-1----:R-:W-:-:S05]  /*3bf0*/  IMAD.U32 R0, RZ, RZ, UR5 ;  /* 0x00000005ff007e24 */ /* 0x002fca000f8e00ff */
[----:B------:R2:W-:Y:S01]  /*3c00*/  @P0 ATOMS.AND RZ, [UR4+0x18], R0 ;  /* 0x00001800ffff098c */ /* 0x0005e2000a800004 */
[----:B------:R-:W-:Y:S05]  /*3c10*/  BRA `(.L_x_66) ;  /* 0x0000000000147947 */ /* 0x000fea0003800000 */
.L_x_65:
[----:B------:R-:W-:Y:S02]  /*3c20*/  MOV R2, 0x3c40 ;  /* 0x00003c4000027802 */ /* 0x000fe40000000f00 */
[----:B-1--45:R-:W-:Y:S05]  /*3c30*/  CALL.REL.NOINC `($__internal_0_$__cuda_sm10x_tcgen05_guardrail_trap_col_being_dealloced_not_returned_by_alloc) ;  /* 0x0000004400dc7944 */ /* 0x032fea0003c00000 */
[----:B------:R-:W-:Y:S05]  /*3c40*/  BRA `(.L_x_66) ;  /* 0x0000000000087947 */ /* 0x000fea0003800000 */
.L_x_64:
[----:B------:R-:W-:Y:S02]  /*3c50*/  MOV R2, 0x3c70 ;  /* 0x00003c7000027802 */ /* 0x000fe40000000f00 */
[----:B-1--45:R-:W-:Y:S05]  /*3c60*/  CALL.REL.NOINC `($__internal_2_$__cuda_sm10x_tcgen05_guardrail_trap_unallocated_columns_being_dealloced) ;  /* 0x0000004400e87944 */ /* 0x032fea0003c00000 */
.L_x_66:
[----:B------:R-:W-:Y:S01]  /*3c70*/  NOP ;  /* 0x0000000000007918 */ /* 0x000fe20000000000 */
[----:B------:R-:W-:Y:S05]  /*3c80*/  EXIT ;  /* 0x000000000000794d */ /* 0x000fea0003800000 */
.L_x_48:
[----:B------:R-:W-:-:S09]  /*3c90*/  UISETP.NE.OR UP2, UPT, UR8, 0x3, !UP2 ;  /* 0x000000030800788c */ /* 0x000fd2000d745670 */
[----:B------:R-:W-:Y:S05]  /*3ca0*/  BRA.U UP2, `(.L_x_67) ;  /* 0x0000000d02b07547 */ /* 0x000fea000b800000 */
[----:B------:R-:W1:Y:S01]  /*3cb0*/  LDC R0, c[0x0][0xb30] ;  /* 0x0002cc00ff007b82 */ /* 0x000e620000000800 */
[----:B------:R-:W2:Y:S01]  /*3cc0*/  LDCU.64 UR4, c[0x0][0x888] ;  /* 0x00011100ff0477ac */ /* 0x000ea20008000a00 */
[----:B------:R-:W-:Y:S02]  /*3cd0*/  HFMA2 R25, -RZ, RZ, 0, 0 ;  /* 0x00000000ff197431 */ /* 0x000fe400000001ff */
[----:B------:R-:W-:Y:S01]  /*3ce0*/  IMAD.MOV.U32 R27, RZ, RZ, 0x1 ;  /* 0x00000001ff1b7424 */ /* 0x000fe200078e00ff */
[----:B------:R-:W-:Y:S01]  /*3cf0*/  MOV R23, 0x3800 ;  /* 0x0000380000177802 */ /* 0x000fe20000000f00 */
[----:B------:R-:W4:Y:S01]  /*3d00*/  LDCU.64 UR14, c[0x0][0x890] ;  /* 0x00011200ff0e77ac */ /* 0x000f220008000a00 */
[----:B------:R-:W-:Y:S01]  /*3d10*/  IMAD.MOV.U32 R26, RZ, RZ, RZ ;  /* 0x000000ffff1a7224 */ /* 0x000fe200078e00ff */
[----:B------:R-:W3:Y:S01]  /*3d20*/  LDC R22, c[0x0][0x370] ;  /* 0x0000dc00ff167b82 */ /* 0x000ee20000000800 */
[----:B------:R-:W-:Y:S01]  /*3d30*/  UPLOP3.LUT UP1, UPT, UPT, UPT, UPT, 0x40, 0x4 ;  /* 0x000000000004789c */ /* 0x000fe20003f2e870 */
[----:B------:R-:W-:-:S06]  /*3d40*/  UMOV UR6, URZ ;  /* 0x000000ff00067c82 */ /* 0x000fcc0008000000 */
[----:B------:R-:W3:Y:S01]  /*3d50*/  LDC R3, c[0x0][0xb0c] ;  /* 0x0002c300ff037b82 */ /* 0x000ee20000000800 */
[----:B--2---:R-:W-:-:S03]  /*3d60*/  UISETP.NE.U32.AND UP5, UPT, UR4, URZ, UPT ;  /* 0x000000ff0400728c */ /* 0x004fc6000bfa5070 */
[----:B------:R-:W-:Y:S01]  /*3d70*/  UMOV UR4, 0x400 ;  /* 0x0000040000047882 */ /* 0x000fe20000000000 */
[----:B----4-:R-:W-:-:S03]  /*3d80*/  UISETP.NE.U32.AND UP6, UPT, UR14, URZ, UPT ;  /* 0x000000ff0e00728c */ /* 0x010fc6000bfc5070 */
[----:B------:R-:W2:Y:S01]  /*3d90*/  LDC R20, c[0x0][0xb20] ;  /* 0x0002c800ff147b82 */ /* 0x000ea20000000800 */
[----:B-1----:R-:W-:Y:S01]  /*3da0*/  ISETP.NE.AND P1, PT, R0, 0x1, PT ;  /* 0x000000010000780c */ /* 0x002fe20003f25270 */
[----:B------:R-:W-:Y:S02]  /*3db0*/  UISETP.NE.AND.EX UP5, UPT, UR5, URZ, UPT, UP5 ;  /* 0x000000ff0500728c */ /* 0x000fe4000bfa5350 */
[----:B------:R-:W-:Y:S02]  /*3dc0*/  ULEA UR4, UR37, UR4, 0x18 ;  /* 0x0000000425047291 */ /* 0x000fe4000f8ec0ff */
[----:B------:R-:W-:Y:S02]  /*3dd0*/  UISETP.NE.AND.EX UP6, UPT, UR15, URZ, UPT, UP6 ;  /* 0x000000ff0f00728c */ /* 0x000fe4000bfc5360 */
[----:B------:R-:W1:Y:S08]  /*3de0*/  LDC.64 R28, c[0x0][0x348] ;  /* 0x0000d200ff1c7b82 */ /* 0x000e700000000a00 */
[----:B------:R-:W4:Y:S08]  /*3df0*/  LDC.64 R14, c[0x0][0xb10] ;  /* 0x0002c400ff0e7b82 */ /* 0x000f300000000a00 */
[----:B------:R-:W1:Y:S08]  /*3e00*/  LDC.64 R6, c[0x0][0xb18] ;  /* 0x0002c600ff067b82 */ /* 0x000e700000000a00 */
[----:B------:R-:W1:Y:S08]  /*3e10*/  LDC.64 R4, c[0x0][0xb28] ;  /* 0x0002ca00ff047b82 */ /* 0x000e700000000a00 */
[----:B--23--:R-:W1:Y:S02]  /*3e20*/  LDC R21, c[0x0][0x374] ;  /* 0x0000dd00ff157b82 */ /* 0x00ce640000000800 */
.L_x_75:
[C---:B------:R-:W-:Y:S02]  /*3e30*/  LEA R0, R26.reuse, UR4, 0x3 ;  /* 0x000000041a007c11 */ /* 0x040fe4000f8e18ff */
[----:B------:R-:W-:Y:S02]  /*3e40*/  SHF.L.U32 R2, R25, 0x1f, RZ ;  /* 0x0000001f19027819 */ /* 0x000fe400000006ff */
[----:B------:R-:W-:Y:S02]  /*3e50*/  LEA R16, R26, UR4, 0x4 ;  /* 0x000000041a107c11 */ /* 0x000fe4000f8e20ff */
[----:B------:R-:W2:Y:S02]  /*3e60*/  SYNCS.PHASECHK.TRANS64.TRYWAIT P0, [R0+URZ+0x70], R2 ;  /* 0x00007002000075a7 */ /* 0x000ea400080011ff */
[----:B--2---:R-:W-:Y:S05]  /*3e70*/  @!P0 BRA `(.L_x_68) ;  /* 0x0000004000b48947 */ /* 0x004fea0003800000 */
.L_x_135:
[----:B------:R-:W-:Y:S01]  /*3e80*/  ISETP.GE.AND P0, PT, R76, 0x1, PT ;  /* 0x000000014c00780c */ /* 0x000fe20003f06270 */
[----:B------:R-:W3:Y:S01]  /*3e90*/  LDS.128 R16, [R16+0x100] ;  /* 0x0001000010107984 */ /* 0x000ee20000000c00 */
[----:B------:R-:W-:Y:S01]  /*3ea0*/  ISETP.NE.U32.AND P3, PT, RZ, UR14, PT ;  /* 0x0000000eff007c0c */ /* 0x000fe2000bf65070 */
[----:B--2---:R-:W-:Y:S03]  /*3eb0*/  VIADD R0, R0, 0x80 ;  /* 0x0000008000007836 */ /* 0x004fe60000000000 */
[----:B------:R-:W-:Y:S01]  /*3ec0*/  ISETP.NE.AND.EX P3, PT, RZ, UR15, PT, P3 ;  /* 0x0000000fff007c0c */ /* 0x000fe2000bf65330 */
[----:B------:R-:W-:Y:S01]  /*3ed0*/  @!PT LDS RZ, [RZ] ;  /* 0x00000000fffff984 */ /* 0x000fe20000000800 */
[----:B------:R-:W-:Y:S01]  /*3ee0*/  @!PT LDS RZ, [RZ] ;  /* 0x00000000fffff984 */ /* 0x000fe20000000800 */
[----:B------:R-:W-:Y:S01]  /*3ef0*/  @!PT LDS RZ, [RZ] ;  /* 0x00000000fffff984 */ /* 0x000fe20000000800 */
[----:B------:R-:W-:Y:S01]  /*3f00*/  @!PT LDS RZ, [RZ] ;  /* 0x00000000fffff984 */ /* 0x000fe20000000800 */
[----:B------:R2:W-:Y:S06]  /*3f10*/  MEMBAR.ALL.CTA ;  /* 0x0000000000007992 */ /* 0x0005ec0000008000 */
[----:B--2---:R-:W2:Y:S01]  /*3f20*/  FENCE.VIEW.ASYNC.S ;  /* 0x00000000000073c6 */ /* 0x004ea20000000000 */
[----:B------:R-:W-:Y:S04]  /*3f30*/  PRMT R0, RZ, 0x654, R0 ;  /* 0x00000654ff007816 */ /* 0x000fe80000000000 */
[----:B--2---:R2:W-:Y:S01]  /*3f40*/  SYNCS.ARRIVE.TRANS64.RED.A1T0 RZ, [R0+URZ], RZ ;  /* 0x000000ff00ff79a7 */ /* 0x0045e200081004ff */
[----:B---3--:R-:W-:Y:S11]  /*3f50*/  LOP3.LUT P4, RZ, R18, 0x1, RZ, 0xc0, !PT ;  /* 0x0000000112ff7812 */ /* 0x008ff6000788c0ff */
[----:B------:R-:W-:Y:S02]  /*3f60*/  @!UPT UIADD3 URZ, UPT, UPT, URZ, URZ, URZ ;  /* 0x000000fffffff290 */ /* 0x000fe4000fffe0ff */
[----:B------:R-:W-:Y:S02]  /*3f70*/  @P4 MOV R11, R16 ;  /* 0x00000010000b4202 */ /* 0x000fe40000000f00 */
[----:B------:R-:W-:Y:S01]  /*3f80*/  @P4 LOP3.LUT R10, R17, 0xffff, RZ, 0xc0, !PT ;  /* 0x0000ffff110a4812 */ /* 0x000fe200078ec0ff */
[----:B--2---:R-:W-:Y:S06]  /*3f90*/  @!P0 BRA `(.L_x_69) ;  /* 0x0000000000a48947 */ /* 0x004fec0003800000 */
[-C--:B-1----:R-:W-:Y:S01]  /*3fa0*/  IMAD.HI.U32 R0, R21, R7.reuse, RZ ;  /* 0x0000000715007227 */ /* 0x082fe200078e00ff */
[----:B------:R-:W-:Y:S02]  /*3fb0*/  ISETP.NE.AND P0, PT, R6, 0x1, PT ;  /* 0x000000010600780c */ /* 0x000fe40003f05270 */
[----:B------:R-:W-:Y:S01]  /*3fc0*/  ISETP.NE.AND P2, PT, R76, 0x1, PT ;  /* 0x000000014c00780c */ /* 0x000fe20003f45270 */
[----:B----4-:R-:W-:Y:S01]  /*3fd0*/  IMAD.HI.U32 R9, R22, R14, RZ ;  /* 0x0000000e16097227 */ /* 0x010fe200078e00ff */
[----:B------:R-:W-:Y:S02]  /*3fe0*/  SHF.R.U32.HI R0, RZ, R20, R0 ;  /* 0x00000014ff007219 */ /* 0x000fe40000011600 */
[----:B------:R-:W-:Y:S01]  /*3ff0*/  ISETP.NE.AND P5, PT, R3, 0x1, PT ;  /* 0x000000010300780c */ /* 0x000fe20003fa5270 */
[----:B------:R-:W-:Y:S01]  /*4000*/  IMAD.HI.U32 R13, R10, R7, RZ ;  /* 0x000000070a0d7227 */ /* 0x000fe200078e00ff */
[----:B------:R-:W-:Y:S02]  /*4010*/  SHF.R.U32.HI R9, RZ, R15, R9 ;  /* 0x0000000fff097219 */ /* 0x000fe40000011609 */
[----:B------:R-:W-:Y:S01]  /*4020*/  SEL R0, R21, R0, !P0 ;  /* 0x0000000015007207 */ /* 0x000fe20004000000 */
[----:B------:R-:W-:Y:S01]  /*4030*/  IMAD.HI.U32 R12, R11, R14, RZ ;  /* 0x0000000e0b0c7227 */ /* 0x000fe200078e00ff */
[----:B------:R-:W-:Y:S03]  /*4040*/  SEL R9, R22, R9, !P5 ;  /* 0x0000000916097207 */ /* 0x000fe60006800000 */
[-C--:B------:R-:W-:Y:S01]  /*4050*/  IMAD.HI.U32 R8, R0, R4.reuse, RZ ;  /* 0x0000000400087227 */ /* 0x080fe200078e00ff */
[----:B------:R-:W-:Y:S03]  /*4060*/  SHF.R.U32.HI R12, RZ, R15, R12 ;  /* 0x0000000fff0c7219 */ /* 0x000fe6000001160c */
[----:B------:R-:W-:Y:S01]  /*4070*/  IMAD.HI.U32 R2, R9, R4, RZ ;  /* 0x0000000409027227 */ /* 0x000fe200078e00ff */
[-C--:B------:R-:W-:Y:S02]  /*4080*/  @P2 SHF.R.U32.HI R0, RZ, R5.reuse, R8 ;  /* 0x00000005ff002219 */ /* 0x080fe40000011608 */
[----:B------:R-:W-:Y:S02]  /*4090*/  SHF.R.U32.HI R8, RZ, R20, R13 ;  /* 0x00000014ff087219 */ /* 0x000fe4000001160d */
[----:B------:R-:W-:Y:S01]  /*40a0*/  @P2 SHF.R.U32.HI R9, RZ, R5, R2 ;  /* 0x00000005ff092219 */ /* 0x000fe20000011602 */
[----:B------:R-:W-:Y:S01]  /*40b0*/  IMAD R0, R76, R0, RZ ;  /* 0x000000004c007224 */ /* 0x000fe200078e02ff */
[----:B------:R-:W-:Y:S02]  /*40c0*/  SEL R8, R10, R8, !P0 ;  /* 0x000000080a087207 */ /* 0x000fe40004000000 */
[----:B------:R-:W-:Y:S01]  /*40d0*/  SEL R2, R11, R12, !P5 ;  /* 0x0000000c0b027207 */ /* 0x000fe20006800000 */
[----:B------:R-:W-:Y:S01]  /*40e0*/  IMAD R12, R76, R9, RZ ;  /* 0x000000094c0c7224 */ /* 0x000fe200078e02ff */
[C---:B------:R-:W-:Y:S01]  /*40f0*/  ISETP.GE.AND P0, PT, R8.reuse, R0, PT ;  /* 0x000000000800720c */ /* 0x040fe20003f06270 */
[----:B------:R-:W-:Y:S03]  /*4100*/  IMAD.HI.U32 R0, R8, R4, RZ ;  /* 0x0000000408007227 */ /* 0x000fe600078e00ff */
[----:B------:R-:W-:Y:S02]  /*4110*/  ISETP.GE.OR P0, PT, R2, R12, P0 ;  /* 0x0000000c0200720c */ /* 0x000fe40000706670 */
[-C--:B------:R-:W-:Y:S04]  /*4120*/  SHF.R.U32.HI R0, RZ, R5.reuse, R0 ;  /* 0x00000005ff007219 */ /* 0x080fe80000011600 */
[----:B------:R-:W-:Y:S05]  /*4130*/  SEL R13, R8, R0, !P2 ;  /* 0x00000000080d7207 */ /* 0x000fea0005000000 */
[----:B------:R-:W-:Y:S02]  /*4140*/  IMAD.MOV R12, RZ, RZ, -R13 ;  /* 0x000000ffff0c7224 */ /* 0x000fe400078e0a0d */
[----:B------:R-:W-:Y:S04]  /*4150*/  @!P0 IMAD.HI.U32 R0, R2, R4, RZ ;  /* 0x0000000402008227 */ /* 0x000fe800078e00ff */
[----:B------:R-:W-:Y:S01]  /*4160*/  IMAD R12, R76, R12, R8 ;  /* 0x0000000c4c0c7224 */ /* 0x000fe200078e0208 */
[----:B------:R-:W-:Y:S04]  /*4170*/  @!P0 SHF.R.U32.HI R0, RZ, R5, R0 ;  /* 0x00000005ff008219 */ /* 0x000fe80000011600 */
[----:B------:R-:W-:Y:S04]  /*4180*/  @!P0 SEL R0, R2, R0, !P2 ;  /* 0x0000000002008207 */ /* 0x000fe80005000000 */
[----:B------:R-:W-:Y:S01]  /*4190*/  @!P0 IADD3 R13, PT, PT, R13, -R0, RZ ;  /* 0x800000000d0d8210 */ /* 0x000fe20007ffe0ff */
[----:B------:R-:W-:Y:S01]  /*41a0*/  @!P0 IMAD R0, R9, R12, R0 ;  /* 0x0000000c09008224 */ /* 0x000fe200078e0200 */
[----:B------:R-:W-:Y:S01]  /*41b0*/  IADD3 R9, PT, PT, -R8, RZ, RZ ;  /* 0x000000ff08097210 */ /* 0x000fe20007ffe1ff */
[--C-:B------:R-:W-:Y:S02]  /*41c0*/  IMAD.MOV R12, RZ, RZ, -R2.reuse ;  /* 0x000000ffff0c7224 */ /* 0x100fe400078e0a02 */
[----:B------:R-:W-:Y:S02]  /*41d0*/  @!P0 IMAD R8, R13, R76, R2 ;  /* 0x0000004c0d088224 */ /* 0x000fe400078e0202 */
[----:B------:R-:W-:Y:S02]  /*41e0*/  @!P0 IMAD.MOV.U32 R2, RZ, RZ, R0 ;  /* 0x000000ffff028224 */ /* 0x000fe400078e0000 */
[----:B------:R-:W-:Y:S02]  /*41f0*/  IMAD R11, R3, R12, R11 ;  /* 0x0000000c030b7224 */ /* 0x000fe400078e020b */
[----:B------:R-:W-:Y:S02]  /*4200*/  IMAD R10, R6, R9, R10 ;  /* 0x00000009060a7224 */ /* 0x000fe400078e020a */
[----:B------:R-:W-:Y:S02]  /*4210*/  IMAD R11, R2, R3, R11 ;  /* 0x00000003020b7224 */ /* 0x000fe400078e020b */
[----:B------:R-:W-:Y:S02]  /*4220*/  IMAD R10, R8, R6, R10 ;  /* 0x00000006080a7224 */ /* 0x000fe400078e020a */
.L_x_69:
[----:B------:R-:W-:Y:S05]  /*4230*/  BRA.U UP1, `(.L_x_70) ;  /* 0x0000000101107547 */ /* 0x000fea000b800000 */
[----:B------:R-:W-:Y:S04]  /*4240*/  MOV R2, UR7 ;  /* 0x0000000700027c02 */ /* 0x000fe80008000f00 */
[----:B------:R-:W-:Y:S04]  /*4250*/  SHF.L.U32 R2, R2, 0x1f, RZ ;  /* 0x0000001f02027819 */ /* 0x000fe800000006ff */
[----:B------:R-:W2:Y:S02]  /*4260*/  SYNCS.PHASECHK.TRANS64.TRYWAIT P0, [UR4+0x68], R2 ;  /* 0x00006802ff0075a7 */ /* 0x000ea40008001104 */
[----:B--2---:R-:W-:Y:S05]  /*4270*/  @!P0 BRA `(.L_x_71) ;  /* 0x0000003c00c88947 */ /* 0x004fea0003800000 */
.L_x_70:
[----:B------:R-:W-:Y:S05]  /*4280*/  BRA.U !UP6, `(.L_x_72) ;  /* 0x000000010e347547 */ /* 0x000fea000b800000 */
[----:B------:R-:W-:Y:S01]  /*4290*/  UPLOP3.LUT UP0, UPT, UPT, UPT, UP5, 0x80, 0x8 ;  /* 0x000000000008789c */ /* 0x000fe20003f0f050 */
[----:B--2---:R-:W-:Y:S02]  /*42a0*/  HFMA2 R0, -RZ, RZ, 0, 5.9604644775390625e-08 ;  /* 0x00000001ff007431 */ /* 0x004fe400000001ff */
[----:B------:R-:W-:Y:S03]  /*42b0*/  IMAD.MOV.U32 R142, RZ, RZ, 0x1 ;  /* 0x00000001ff8e7424 */ /* 0x000fe600078e00ff */
[----:B------:R-:W-:Y:S05]  /*42c0*/  PLOP3.LUT P0, PT, PT, PT, UP0, 0x80, 0x8 ;  /* 0x000000000008781c */ /* 0x000fea0003f0f008 */
[----:B------:R-:W2:Y:S01]  /*42d0*/  @UP0 LDCU.64 UR8, c[0x0][0x888] ;  /* 0x00011100ff0807ac */ /* 0x000ea20008000a00 */
[----:B------:R-:W-:Y:S07]  /*42e0*/  @UP0 UIMAD UR5, UR36, UR14, URZ ;  /* 0x0000000e240502a4 */ /* 0x000fee000f8e02ff */
[----:B------:R-:W-:Y:S01]  /*42f0*/  @!P0 PRMT R142, R0, 0x7610, R142 ;  /* 0x00007610008e8816 */ /* 0x000fe2000000008e */
[----:B--2---:R-:W-:Y:S03]  /*4300*/  @UP0 UIMAD.WIDE UR8, UR5, 0x4, UR8 ;  /* 0x00000004050808a5 */ /* 0x004fe6000f8e0208 */
[----:B------:R-:W2:Y:S03]  /*4310*/  @!UP0 LDCU UR5, c[0x0][0x880] ;  /* 0x00011000ff0587ac */ /* 0x000ea60008000800 */
[----:B------:R-:W-:Y:S01]  /*4320*/  IMAD.U32 R8, RZ, RZ, UR8 ;  /* 0x00000008ff087e24 */ /* 0x000fe2000f8e00ff */
[----:B------:R-:W-:Y:S05]  /*4330*/  MOV R9, UR9 ;  /* 0x0000000900097c02 */ /* 0x000fea0008000f00 */
[----:B-----5:R3:W5:Y:S02]  /*4340*/  @P0 LDG.E R83, desc[UR46][R8.64] ;  /* 0x0000002e08530981 */ /* 0x020764000c1e1900 */
[----:B--23--:R-:W-:Y:S07]  /*4350*/  @!P0 IMAD.U32 R83, RZ, RZ, UR5 ;  /* 0x00000005ff538e24 */ /* 0x00cfee000f8e00ff */
.L_x_72:
[----:B-----5:R-:W-:Y:S01]  /*4360*/  @!P3 FSETP.EQ.AND P2, PT, R83, RZ, PT ;  /* 0x000000ff5300b20b */ /* 0x020fe20003f42000 */
[----:B------:R-:W-:Y:S01]  /*4370*/  @!UPT UIADD3 URZ, UPT, UPT, URZ, URZ, URZ ;  /* 0x000000fffffff290 */ /* 0x000fe2000fffe0ff */
[----:B------:R-:W-:Y:S11]  /*4380*/  @!P3 BRA `(.L_x_73) ;  /* 0x000000000014b947 */ /* 0x000ff60003800000 */
[----:B------:R-:W-:Y:S02]  /*4390*/  LOP3.LUT P0, RZ, R142, 0xff, RZ, 0xc0, !PT ;  /* 0x000000ff8eff7812 */ /* 0x000fe4000780c0ff */
[----:B------:R-:W-:Y:S04]  /*43a0*/  PLOP3.LUT P2, PT, PT, PT, UP0, 0x80, 0x8 ;  /* 0x000000000008781c */ /* 0x000fe80003f4f008 */
[----:B------:R-:W-:Y:S07]  /*43b0*/  PLOP3.LUT P2, PT, P2, PT, PT, 0x8, 0x80 ;  /* 0x000000000080781c */ /* 0x000fee000174e170 */
[----:B------:R-:W-:Y:S11]  /*43c0*/  @P0 FSETP.EQ.AND P2, PT, R83, RZ, PT ;  /* 0x000000ff5300020b */ /* 0x000ff60003f42000 */
[----:B------:R-:W-:Y:S02]  /*43d0*/  @!UPT UIADD3 URZ, UPT, UPT, URZ, URZ, URZ ;  /* 0x000000fffffff290 */ /* 0x000fe4000fffe0ff */
.L_x_73:
[----:B------:R-:W3:Y:S01]  /*43e0*/  LDC.64 R8, c[0x0][0xb10] ;  /* 0x0002c400ff087b82 */ /* 0x000ee20000000a00 */
[----:B------:R-:W-:Y:S01]  /*43f0*/  ULEA UR13, UR6, UR4, 0x3 ;  /* 0x00000004060d7291 */ /* 0x000fe2000f8e18ff */
[----:B------:R-:W-:Y:S01]  /*4400*/  SHF.L.U32 R30, R27, 0x1f, RZ ;  /* 0x0000001f1b1e7819 */ /* 0x000fe200000006ff */
[----:B------:R-:W-:Y:S01]  /*4410*/  VIADD R26, R26, 0x1 ;  /* 0x000000011a1a7836 */ /* 0x000fe20000000000 */
[----:B------:R-:W-:Y:S04]  /*4420*/  @P4 SHF.R.U32.HI R24, RZ, 0x10, R17 ;  /* 0x00000010ff184819 */ /* 0x000fe80000011611 */
[----:B------:R-:W5:Y:S02]  /*4430*/  LDC.64 R12, c[0x0][0xb18] ;  /* 0x0002c600ff0c7b82 */ /* 0x000f640000000a00 */
[----:B------:R-:W1:Y:S01]  /*4440*/  SYNCS.PHASECHK.TRANS64.TRYWAIT P5, [UR13+0x50], R30 ;  /* 0x0000501eff0075a7 */ /* 0x000e6200080a110d */
[C---:B---3--:R-:W-:Y:S05]  /*4450*/  @!P1 IMAD.HI.U32 R8, R11.reuse, R8, RZ ;  /* 0x000000080b089227 */ /* 0x048fea00078e00ff */
[----:B--2---:R-:W2:Y:S01]  /*4460*/  @!P1 LDC R0, c[0x0][0xb20] ;  /* 0x0002c800ff009b82 */ /* 0x004ea20000000800 */
[----:B------:R-:W-:Y:S01]  /*4470*/  @!P1 SHF.R.U32.HI R8, RZ, R9, R8 ;  /* 0x00000009ff089219 */ /* 0x000fe20000011608 */
[----:B-----5:R-:W-:Y:S01]  /*4480*/  @!P1 IMAD.HI.U32 R13, R10, R13, RZ ;  /* 0x0000000d0a0d9227 */ /* 0x020fe200078e00ff */
[----:B------:R-:W-:Y:S05]  /*4490*/  @!P1 ISETP.NE.AND P0, PT, R12, 0x1, PT ;  /* 0x000000010c00980c */ /* 0x000fea0003f05270 */
[----:B------:R-:W3:Y:S01]  /*44a0*/  @!P1 LDC R2, c[0x0][0xb0c] ;  /* 0x0002c300ff029b82 */ /* 0x000ee20000000800 */
[----:B--2---:R-:W-:Y:S02]  /*44b0*/  @!P1 SHF.R.U32.HI R0, RZ, R0, R13 ;  /* 0x00000000ff009219 */ /* 0x004fe4000001160d */
[----:B---3--:R-:W-:Y:S02]  /*44c0*/  @!P1 ISETP.NE.AND P3, PT, R2, 0x1, PT ;  /* 0x000000010200980c */ /* 0x008fe40003f65270 */
[----:B------:R-:W-:Y:S02]  /*44d0*/  @!P1 SEL R9, R10, R0, !P0 ;  /* 0x000000000a099207 */ /* 0x000fe40004000000 */
[----:B------:R-:W-:Y:S02]  /*44e0*/  ELECT P0, URZ, PT ;  /* 0x0000000000ff782f */ /* 0x000fe40003800000 */
[----:B------:R-:W-:Y:S05]  /*44f0*/  @!P1 SEL R8, R11, R8, !P3 ;  /* 0x000000080b089207 */ /* 0x000fea0005800000 */
[----:B------:R-:W-:Y:S02]  /*4500*/  @!P1 IMAD.IADD R0, R9, 0x1, -R8 ;  /* 0x0000000109009824 */ /* 0x000fe400078e0a08 */
[----:B------:R-:W-:Y:S02]  /*4510*/  @!P1 IMAD.IADD R8, R8, 0x1, -R9 ;  /* 0x0000000108089824 */ /* 0x000fe400078e0a09 */
[----:B------:R-:W-:Y:S02]  /*4520*/  @!P1 IMAD R11, R0, R2, R11 ;  /* 0x00000002000b9224 */ /* 0x000fe400078e020b */
[----:B------:R-:W-:Y:S01]  /*4530*/  @!P1 IMAD R10, R8, R12, R10 ;  /* 0x0000000c080a9224 */ /* 0x000fe200078e020a */
[----:B-1----:R-:W-:Y:S06]  /*4540*/  @!P5 BRA `(.L_x_74) ;  /* 0x0000003c002cd947 */ /* 0x002fec0003800000 */
.L_x_138:
[----:B------:R-:W-:Y:S01]  /*4550*/  UIADD3 UR57, UPT, UPT, UR13, 0x40, URZ ;  /* 0x000000400d397890 */ /* 0x000fe2000fffe0ff */
[----:B------:R-:W-:Y:S01]  /*4560*/  PLOP3.LUT P0, PT, P2, P0, PT, 0xf2, 0x2f ;  /* 0x00000000002f781c */ /* 0x000fe20001701e72 */
[----:B------:R-:W-:Y:S01]  /*4570*/  UMOV UR22, 0x0 ;  /* 0x0000000000167882 */ /* 0x000fe20000000000 */
[----:B------:R-:W-:Y:S01]  /*4580*/  UMOV UR23, 0x10000000 ;  /* 0x1000000000177882 */ /* 0x000fe20000000000 */
[----:B------:R-:W-:Y:S01]  /*4590*/  UPRMT UR21, UR37, 0x654, UR57 ;  /* 0x0000065425157896 */ /* 0x000fe20008000039 */
[----:B------:R-:W-:Y:S01]  /*45a0*/  UMOV UR60, UR36 ;  /* 0x00000024003c7c82 */ /* 0x000fe20008000000 */
[----:B------:R-:W-:Y:S01]  /*45b0*/  UMOV UR52, UR36 ;  /* 0x0000002400347c82 */ /* 0x000fe20008000000 */
[----:B------:R-:W-:Y:S01]  /*45c0*/  UMOV UR49, UR57 ;  /* 0x0000003900317c82 */ /* 0x000fe20008000000 */
[----:B------:R-:W-:Y:S01]  /*45d0*/  UMOV UR44, UR36 ;  /* 0x00000024002c7c82 */ /* 0x000fe20008000000 */
[----:B------:R-:W-:Y:S01]  /*45e0*/  UMOV UR41, UR57 ;  /* 0x0000003900297c82 */ /* 0x000fe20008000000 */
[----:B------:R-:W-:Y:S01]  /*45f0*/  UMOV UR33, UR57 ;  /* 0x0000003900217c82 */ /* 0x000fe20008000000 */
[----:B------:R-:W-:Y:S01]  /*4600*/  UMOV UR28, UR36 ;  /* 0x00000024001c7c82 */ /* 0x000fe20008000000 */
[----:B------:R-:W-:Y:S02]  /*4610*/  UMOV UR25, UR57 ;  /* 0x0000003900197c82 */ /* 0x000fe40008000000 */
[----:B------:R-:W-:Y:S01]  /*4620*/  @!P0 IADD3 R2, P2, PT, R28, 0x580, RZ ;  /* 0x000005801c028810 */ /* 0x000fe20007f5e0ff */
[----:B------:R-:W-:Y:S01]  /*4630*/  @!P0 IMAD R140, R140, 0x70, RZ ;  /* 0x000000708c8c8824 */ /* 0x000fe200078e02ff */
[----:B------:R-:W-:Y:S01]  /*4640*/  VOTEU.ALL UP3, P0 ;  /* 0x0000000000ff7886 */ /* 0x000fe20000060000 */
[----:B------:R-:W-:Y:S01]  /*4650*/  @!P0 IMAD.SHL.U32 R141, R141, 0x40, RZ ;  /* 0x000000408d8d8824 */ /* 0x000fe200078e00ff */
[----:B------:R-:W-:Y:S01]  /*4660*/  @!P0 R2UR UR9, R2 ;  /* 0x00000000020982ca */ /* 0x000fe200000e0000 */
[----:B-1----:R-:W-:Y:S01]  /*4670*/  @!P0 IMAD.X R0, RZ, RZ, R29, P2 ;  /* 0x000000ffff008224 */ /* 0x002fe200010e061d */
[----:B------:R-:W-:Y:S01]  /*4680*/  VOTEU.ALL UP4, P0 ;  /* 0x0000000000ff7886 */ /* 0x000fe20000080000 */
[----:B------:R-:W-:Y:S01]  /*4690*/  @!P0 R2UR UR58, R140 ;  /* 0x000000008c3a82ca */ /* 0x000fe200000e0000 */
[----:B------:R-:W-:Y:S01]  /*46a0*/  VOTEU.ALL UP2, P0 ;  /* 0x0000000000ff7886 */ /* 0x000fe20000040000 */
[----:B------:R-:W-:Y:S01]  /*46b0*/  @!P0 R2UR UR59, R141 ;  /* 0x000000008d3b82ca */ /* 0x000fe200000e0000 */
[----:B------:R-:W-:Y:S01]  /*46c0*/  VOTEU.ALL UP1, P0 ;  /* 0x0000000000ff7886 */ /* 0x000fe20000020000 */
[----:B------:R-:W-:Y:S01]  /*46d0*/  @!P0 R2UR UR8, R0 ;  /* 0x00000000000882ca */ /* 0x000fe200000e0000 */
[----:B------:R-:W-:Y:S01]  /*46e0*/  @!UP4 UIMAD UR5, UR6, 0x3800, UR4 ;  /* 0x000038000605c8a4 */ /* 0x000fe2000f8e0204 */
[----:B------:R-:W-:Y:S01]  /*46f0*/  IMAD.IADD R140, R10, 0x1, R138 ;  /* 0x000000010a8c7824 */ /* 0x000fe200078e028a */
[----:B------:R-:W-:Y:S01]  /*4700*/  UMOV UR20, UR36 ;  /* 0x0000002400147c82 */ /* 0x000fe20008000000 */
[----:B------:R-:W-:Y:S01]  /*4710*/  UMOV UR17, UR57 ;  /* 0x0000003900117c82 */ /* 0x000fe20008000000 */
[----:B------:R-:W-:Y:S01]  /*4720*/  @!UP4 UIADD3 UR56, UPT, UPT, UR5, 0x200, URZ ;  /* 0x000002000538c890 */ /* 0x000fe2000fffe0ff */
[----:B------:R-:W-:Y:S01]  /*4730*/  IMAD.U32 R8, RZ, RZ, UR9 ;  /* 0x00000009ff087e24 */ /* 0x000fe2000f8e00ff */
[----:B------:R-:W-:Y:S01]  /*4740*/  @!UP4 UIADD3 UR48, UPT, UPT, UR5, 0xa00, URZ ;  /* 0x00000a000530c890 */ /* 0x000fe2000fffe0ff */
[----:B------:R-:W-:Y:S01]  /*4750*/  IMAD.IADD R141, R11, 0x1, R139 ;  /* 0x000000010b8d7824 */ /* 0x000fe200078e028b */
[----:B------:R-:W-:Y:S02]  /*4760*/  @!UP4 UIADD3 UR50, UPT, UPT, UR58, 0x10, URZ ;  /* 0x000000103a32c890 */ /* 0x000fe4000fffe0ff */
[----:B------:R-:W-:Y:S01]  /*4770*/  @!P0 R2UR UR30, R8 ;  /* 0x00000000081e82ca */ /* 0x000fe200000e0000 */
[----:B------:R-:W-:Y:S01]  /*4780*/  UMOV UR51, UR59 ;  /* 0x0000003b00337c82 */ /* 0x000fe20008000000 */
[----:B------:R-:W-:Y:S01]  /*4790*/  IMAD.U32 R9, RZ, RZ, UR8 ;  /* 0x00000008ff097e24 */ /* 0x000fe2000f8e00ff */
[----:B------:R-:W-:Y:S02]  /*47a0*/  @!UP4 UIADD3 UR42, UPT, UPT, UR58, 0x20, URZ ;  /* 0x000000203a2ac890 */ /* 0x000fe4000fffe0ff */
[----:B------:R-:W-:Y:S02]  /*47b0*/  @!UP4 UIADD3 UR40, UPT, UPT, UR5, 0x1200, URZ ;  /* 0x000012000528c890 */ /* 0x000fe4000fffe0ff */
[----:B------:R-:W-:Y:S01]  /*47c0*/  @!P0 R2UR UR31, R9 ;  /* 0x00000000091f82ca */ /* 0x000fe200000e0000 */
[----:B------:R-:W-:Y:S01]  /*47d0*/  UMOV UR43, UR59 ;  /* 0x0000003b002b7c82 */ /* 0x000fe20008000000 */
[----:B------:R-:W-:Y:S02]  /*47e0*/  @!UP4 UIADD3 UR34, UPT, UPT, UR58, 0x30, URZ ;  /* 0x000000303a22c890 */ /* 0x000fe4000fffe0ff */
[----:B------:R-:W-:Y:S01]  /*47f0*/  @!UP4 UIADD3 UR32, UPT, UPT, UR5, 0x1a00, URZ ;  /* 0x00001a000520c890 */ /* 0x000fe2000fffe0ff */
[----:B------:R-:W-:Y:S01]  /*4800*/  UMOV UR35, UR59 ;  /* 0x0000003b00237c82 */ /* 0x000fe20008000000 */
[----:B------:R-:W-:Y:S02]  /*4810*/  @!UP4 UIADD3 UR26, UPT, UPT, UR58, 0x40, URZ ;  /* 0x000000403a1ac890 */ /* 0x000fe4000fffe0ff */
[----:B------:R-:W-:Y:S01]  /*4820*/  @!UP4 UIADD3 UR24, UPT, UPT, UR5, 0x2200, URZ ;  /* 0x000022000518c890 */ /* 0x000fe2000fffe0ff */
[----:B------:R-:W-:Y:S01]  /*4830*/  UMOV UR27, UR59 ;  /* 0x0000003b001b7c82 */ /* 0x000fe20008000000 */
[----:B------:R-:W-:Y:S03]  /*4840*/  @!UP4 UIADD3 UR18, UPT, UPT, UR58, 0x50, URZ ;  /* 0x000000503a12c890 */ /* 0x000fe6000fffe0ff */
[----:B------:R-:W-:Y:S01]  /*4850*/  @!UP3 UTMALDG.3D [UR56], [UR30], desc[UR22] ;  /* 0x000016381e00b5b4 */ /* 0x000fe20008011000 */
[----:B------:R-:W-:Y:S01]  /*4860*/  VOTEU.ALL UP3, P0 ;  /* 0x0000000000ff7886 */ /* 0x000fe20000060000 */
[----:B------:R-:W-:Y:S01]  /*4870*/  @!UP4 UIADD3 UR16, UPT, UPT, UR5, 0x2a00, URZ ;  /* 0x00002a000510c890 */ /* 0x000fe2000fffe0ff */
[----:B------:R-:W-:Y:S01]  /*4880*/  UMOV UR19, UR59 ;  /* 0x0000003b00137c82 */ /* 0x000fe20008000000 */
[----:B------:R-:W-:Y:S02]  /*4890*/  @!UP4 UIADD3 UR10, UPT, UPT, UR58, 0x60, URZ ;  /* 0x000000603a0ac890 */ /* 0x000fe4000fffe0ff */
[----:B------:R-:W-:Y:S01]  /*48a0*/  @!UP4 UIADD3 UR8, UPT, UPT, UR5, 0x3200, URZ ;  /* 0x000032000508c890 */ /* 0x000fe2000fffe0ff */
[----:B------:R-:W-:Y:S01]  /*48b0*/  @!UP2 UTMALDG.3D [UR48], [UR30], desc[UR22] ;  /* 0x000016301e00a5b4 */ /* 0x000fe20008011000 */
[----:B------:R-:W-:Y:S01]  /*48c0*/  VOTEU.ALL UP2, P0 ;  /* 0x0000000000ff7886 */ /* 0x000fe20000040000 */
[----:B------:R-:W-:Y:S01]  /*48d0*/  UMOV UR12, UR36 ;  /* 0x00000024000c7c82 */ /* 0x000fe20008000000 */
[----:B------:R-:W-:Y:S01]  /*48e0*/  UMOV UR9, UR57 ;  /* 0x0000003900097c82 */ /* 0x000fe20008000000 */
[----:B------:R-:W-:Y:S01]  /*48f0*/  UMOV UR11, UR59 ;  /* 0x0000003b000b7c82 */ /* 0x000fe20008000000 */
[----:B------:R-:W-:Y:S01]  /*4900*/  @!UP1 UTMALDG.3D [UR40], [UR30], desc[UR22] ;  /* 0x000016281e0095b4 */ /* 0x000fe20008011000 */
[----:B------:R-:W-:Y:S01]  /*4910*/  VOTEU.ALL UP1, P0 ;  /* 0x0000000000ff7886 */ /* 0x000fe20000020000 */
[----:B------:R1:W-:Y:S01]  /*4920*/  @!UP3 UTMALDG.3D [UR32], [UR30], desc[UR22] ;  /* 0x000016201e00b5b4 */ /* 0x0003e20008011000 */
[----:B------:R2:W-:Y:S01]  /*4930*/  @!UP2 UTMALDG.3D [UR24], [UR30], desc[UR22] ;  /* 0x000016181e00a5b4 */ /* 0x0005e20008011000 */
[----:B------:R-:W-:Y:S02]  /*4940*/  VOTEU.ALL UP2, P0 ;  /* 0x0000000000ff7886 */ /* 0x000fe40000040000 */
[----:B------:R2:W-:Y:S03]  /*4950*/  @!UP1 UTMALDG.3D [UR16], [UR30], desc[UR22] ;  /* 0x000016101e0095b4 */ /* 0x0005e60008011000 */
[----:B------:R2:W-:Y:S01]  /*4960*/  @!UP2 UTMALDG.3D [UR8], [UR30], desc[UR22] ;  /* 0x000016081e00a5b4 */ /* 0x0005e20008011000 */
[----:B------:R2:W-:Y:S01]  /*4970*/  @!P0 SYNCS.ARRIVE.TRANS64.RED.A0TR RZ, [UR13+0x40], R23 ;  /* 0x00004017ffff89a7 */ /* 0x0005e2000830040d */
[C---:B------:R-:W-:Y:S04]  /*4980*/  ISETP.NE.AND P0, PT, R26.reuse, 0x2, PT ;  /* 0x000000021a00780c */ /* 0x040fe80003f05270 */
[----:B------:R-:W-:Y:S02]  /*4990*/  SEL R0, RZ, 0x1, P0 ;  /* 0x00000001ff007807 */ /* 0x000fe40000000000 */
[----:B------:R-:W-:Y:S02]  /*49a0*/  SEL R26, R26, RZ, P0 ;  /* 0x000000ff1a1a7207 */ /* 0x000fe40000000000 */
[----:B------:R-:W-:Y:S02]  /*49b0*/  LOP3.LUT R25, R25, R0, RZ, 0x3c, !PT ;  /* 0x0000000019197212 */ /* 0x000fe400078e3cff */
[----:B-1----:R-:W-:Y:S01]  /*49c0*/  @P4 R2UR UR36, R24 ;  /* 0x00000000182442ca */ /* 0x002fe200000e0000 */
[----:B------:R-:W-:Y:S01]  /*49d0*/  SYNCS.ARRIVE.TRANS64.RED.A1T0 RZ, [UR21], RZ ;  /* 0x000000ffffff79a7 */ /* 0x000fe20008100415 */
[----:B------:R-:W-:Y:S04]  /*49e0*/  UIADD3 UR21, UPT, UPT, UR6, 0x1, URZ ;  /* 0x0000000106157890 */ /* 0x000fe8000fffe0ff */
[----:B------:R-:W-:Y:S04]  /*49f0*/  UISETP.NE.AND UP1, UPT, UR21, 0x2, UPT ;  /* 0x000000021500788c */ /* 0x000fe8000bf25270 */
[----:B------:R-:W-:Y:S02]  /*4a00*/  USEL UR13, URZ, 0x1, UP1 ;  /* 0x00000001ff0d7887 */ /* 0x000fe40008800000 */
[----:B------:R-:W-:Y:S02]  /*4a10*/  USEL UR6, UR21, URZ, UP1 ;  /* 0x000000ff15067287 */ /* 0x000fe40008800000 */
[----:B------:R-:W-:Y:S02]  /*4a20*/  UPLOP3.LUT UP1, UPT, UPT, UPT, UPT, 0x80, 0x8 ;  /* 0x000000000008789c */ /* 0x000fe40003f2f070 */
[----:B------:R-:W-:Y:S01]  /*4a30*/  LOP3.LUT R27, R27, UR13, RZ, 0x3c, !PT ;  /* 0x0000000d1b1b7c12 */ /* 0x000fe2000f8e3cff */
[----:B--2---:R-:W-:Y:S08]  /*4a40*/  @P4 BRA `(.L_x_75) ;  /* 0xfffffff000f84947 */ /* 0x004ff0000383ffff */
[----:B------:R-:W-:Y:S01]  /*4a50*/  UIADD3 UR5, UPT, UPT, UR4, 0x50, URZ ;  /* 0x0000005004057890 */ /* 0x000fe2000fffe0ff */
[----:B------:R-:W-:-:S03]  /*4a60*/  SHF.L.U32 R2, R27, 0x1f, RZ ;  /* 0x0000001f1b027819 */ /* 0x000fc600000006ff */
[----:B------:R-:W-:-:S09]  /*4a70*/  ULEA UR4, UR6, UR5, 0x3 ;  /* 0x0000000506047291 */ /* 0x000fd2000f8e18ff */
[----:B------:R-:W1:Y:S02]  /*4a80*/  SYNCS.PHASECHK.TRANS64.TRYWAIT P0, [UR4], R2 ;  /* 0x00000002ff0075a7 */ /* 0x000e640008001104 */
[----:B-1----:R-:W-:Y:S05]  /*4a90*/  @!P0 BRA `(.L_x_76) ;  /* 0x0000003400f08947 */ /* 0x002fea0003800000 */
.L_x_140:
[----:B------:R-:W-:-:S04]  /*4aa0*/  UIADD3 UR6, UPT, UPT, UR6, 0x1, URZ ;  /* 0x0000000106067890 */ /* 0x000fc8000fffe0ff */
[----:B------:R-:W-:-:S04]  /*4ab0*/  UISETP.NE.AND UP0, UPT, UR6, 0x2, UPT ;  /* 0x000000020600788c */ /* 0x000fc8000bf05270 */
[----:B------:R-:W-:Y:S02]  /*4ac0*/  USEL UR4, URZ, 0x1, UP0 ;  /* 0x00000001ff047887 */ /* 0x000fe40008000000 */
[----:B------:R-:W-:-:S04]  /*4ad0*/  USEL UR6, UR6, URZ, UP0 ;  /* 0x000000ff06067287 */ /* 0x000fc80008000000 */
[----:B------:R-:W-:Y:S01]  /*4ae0*/  ULEA UR6, UR6, UR5, 0x3 ;  /* 0x0000000506067291 */ /* 0x000fe2000f8e18ff */
[----:B-1----:R-:W-:-:S04]  /*4af0*/  LOP3.LUT R2, R27, UR4, RZ, 0x3c, !PT ;  /* 0x000000041b027c12 */ /* 0x002fc8000f8e3cff */
[----:B------:R-:W-:Y:S01]  /*4b00*/  SHF.L.U32 R2, R2, 0x1f, RZ ;  /* 0x0000001f02027819 */ /* 0x000fe200000006ff */
[----:B------:R-:W-:-:S07]  /*4b10*/  IMAD.U32 R0, RZ, RZ, UR6 ;  /* 0x00000006ff007e24 */ /* 0x000fce000f8e00ff */
.L_x_77:
[----:B-1----:R1:W2:Y:S02]  /*4b20*/  SYNCS.PHASECHK.TRANS64.TRYWAIT P0, [R0+URZ], R2 ;  /* 0x00000002000075a7 */ /* 0x0022a400080011ff */
[----:B--2---:R-:W-:Y:S05]  /*4b30*/  @!P0 NANOSLEEP.SYNCS 0x989680 ;  /* 0x009896800000895d */ /* 0x004fea0003900000 */
[----:B------:R-:W2:Y:S02]  /*4b40*/  @!P0 SYNCS.PHASECHK.TRANS64 P0, [R0+URZ], R2 ;  /* 0x00000002000085a7 */ /* 0x000ea400080010ff */
[----:B--2---:R-:W-:Y:S05]  /*4b50*/  @P0 EXIT ;  /* 0x000000000000094d */ /* 0x004fea0003800000 */
[----:B------:R-:W-:Y:S05]  /*4b60*/  BRA `(.L_x_77) ;  /* 0xfffffffc00ec7947 */ /* 0x000fea000383ffff */
.L_x_67:
[----:B------:R-:W-:-:S06]  /*4b70*/  UISETP.GE.AND UP1, UPT, UR8, 0x4, UPT ;  /* 0x000000040800788c */ /* 0x000fcc000bf26270 */
[----:B------:R-:W-:-:S13]  /*4b80*/  PLOP3.LUT P0, PT, PT, PT, UP1, 0x80, 0x8 ;  /* 0x000000000008781c */ /* 0x000fda0003f0f018 */
[----:B------:R-:W-:Y:S05]  /*4b90*/  @!P0 EXIT ;  /* 0x000000000000894d */ /* 0x000fea0003800000 */
[----:B------:R-:W-:Y:S01]  /*4ba0*/  BAR.SYNC.DEFER_BLOCKING 0x6, 0xa0 ;  /* 0x0182800000007b1d */ /* 0x000fe20000010000 */
[C---:B------:R-:W-:Y:S01]  /*4bb0*/  IMAD.SHL.U32 R3, R153.reuse, 0x10, RZ ;  /* 0x0000001099037824 */ /* 0x040fe200078e00ff */
[----:B------:R-:W-:Y:S01]  /*4bc0*/  SHF.R.U32.HI R4, RZ, 0x1, R153 ;  /* 0x00000001ff047819 */ /* 0x000fe20000011699 */
[C---:B------:R-:W-:Y:S01]  /*4bd0*/  IMAD.SHL.U32 R2, R153.reuse, 0x8, RZ ;  /* 0x0000000899027824 */ /* 0x040fe200078e00ff */
[----:B------:R-:W-:Y:S01]  /*4be0*/  CS2R R150, SRZ ;  /* 0x0000000000967805 */ /* 0x000fe2000001ff00 */
[----:B------:R-:W-:Y:S01]  /*4bf0*/  IMAD.U32 R16, R153, 0x10000, RZ ;  /* 0x0001000099107824 */ /* 0x000fe200078e00ff */
[----:B------:R-:W-:Y:S02]  /*4c00*/  UMOV UR40, 0x400 ;  /* 0x0000040000287882 */ /* 0x000fe40000000000 */
[----:B------:R-:W1:Y:S01]  /*4c10*/  LDC R145, c[0x0][0x370] ;  /* 0x0000dc00ff917b82 */ /* 0x000e620000000800 */
[----:B------:R-:W-:Y:S01]  /*4c20*/  ULEA UR40, UR37, UR40, 0x18 ;  /* 0x0000002825287291 */ /* 0x000fe2000f8ec0ff */
[----:B------:R-:W-:Y:S01]  /*4c30*/  LOP3.LUT R5, R3, 0x40, RZ, 0xc0, !PT ;  /* 0x0000004003057812 */ /* 0x000fe200078ec0ff */
[----:B------:R-:W-:Y:S01]  /*4c40*/  IMAD.SHL.U32 R146, R153, 0x2, RZ ;  /* 0x0000000299927824 */ /* 0x000fe200078e00ff */
[----:B------:R-:W-:Y:S01]  /*4c50*/  LOP3.LUT R2, R2, 0x300, RZ, 0xc0, !PT ;  /* 0x0000030002027812 */ /* 0x000fe200078ec0ff */
[----:B------:R-:W-:Y:S01]  /*4c60*/  IMAD.MOV.U32 R152, RZ, RZ, 0x1 ;  /* 0x00000001ff987424 */ /* 0x000fe200078e00ff */
[----:B------:R-:W-:Y:S01]  /*4c70*/  LOP3.LUT R4, R5, 0x8, R4, 0xf8, !PT ;  /* 0x0000000805047812 */ /* 0x000fe200078ef804 */
[----:B------:R-:W-:Y:S01]  /*4c80*/  IMAD.MOV.U32 R81, RZ, RZ, RZ ;  /* 0x000000ffff517224 */ /* 0x000fe200078e00ff */
[----:B------:R-:W2:Y:S01]  /*4c90*/  LDC R78, c[0x0][0xb0c] ;  /* 0x0002c300ff4e7b82 */ /* 0x000ea20000000800 */
[--C-:B------:R-:W-:Y:S01]  /*4ca0*/  LOP3.LUT R2, R2, 0x30, R3.reuse, 0xf8, !PT ;  /* 0x0000003002027812 */ /* 0x100fe200078ef803 */
[----:B------:R-:W-:Y:S01]  /*4cb0*/  IMAD.MOV.U32 R155, RZ, RZ, RZ ;  /* 0x000000ffff9b7224 */ /* 0x000fe200078e00ff */
[----:B------:R-:W-:Y:S01]  /*4cc0*/  LOP3.LUT R16, R16, 0x600000, RZ, 0xc0, !PT ;  /* 0x0060000010107812 */ /* 0x000fe200078ec0ff */
[----:B------:R-:W-:Y:S01]  /*4cd0*/  IMAD.MOV.U32 R149, RZ, RZ, RZ ;  /* 0x000000ffff957224 */ /* 0x000fe200078e00ff */
[----:B------:R-:W-:Y:S01]  /*4ce0*/  LOP3.LUT R146, R4, 0x8, R146, 0x78, !PT ;  /* 0x0000000804927812 */ /* 0x000fe200078e7892 */
[----:B------:R-:W4:Y:S01]  /*4cf0*/  LDCU.64 UR48, c[0x0][0x348] ;  /* 0x00006900ff3077ac */ /* 0x000f220008000a00 */
[----:B------:R-:W-:Y:S01]  /*4d00*/  LOP3.LUT R2, R2, 0x80, R3, 0xf8, !PT ;  /* 0x0000008002027812 */ /* 0x000fe200078ef803 */
[----:B------:R-:W1:Y:S01]  /*4d10*/  LDC R143, c[0x0][0xb20] ;  /* 0x0002c800ff8f7b82 */ /* 0x000e620000000800 */
[----:B------:R-:W3:Y:S01]  /*4d20*/  LDS R0, [UR40+0x120] ;  /* 0x00012028ff007984 */ /* 0x000ee20008000800 */
[----:B------:R-:W-:Y:S01]  /*4d30*/  LOP3.LUT R153, R153, 0x60, RZ, 0xc0, !PT ;  /* 0x0000006099997812 */ /* 0x000fe200078ec0ff */
[----:B------:R-:W1:Y:S01]  /*4d40*/  LDCU.64 UR38, c[0x0][0x888] ;  /* 0x00011100ff2677ac */ /* 0x000e620008000a00 */
[----:B------:R-:W-:Y:S01]  /*4d50*/  LOP3.LUT R146, R2, R146, RZ, 0xfc, !PT ;  /* 0x0000009202927212 */ /* 0x000fe200078efcff */
[----:B------:R-:W-:-:S03]  /*4d60*/  UIADD3 UR43, UPT, UPT, UR40, 0x200, URZ ;  /* 0x00000200282b7890 */ /* 0x000fc6000fffe0ff */
[----:B------:R-:W1:Y:S01]  /*4d70*/  LDC R77, c[0x0][0xb30] ;  /* 0x0002cc00ff4d7b82 */ /* 0x000e620000000800 */
[----:B------:R-:W-:Y:S01]  /*4d80*/  UMOV UR42, URZ ;  /* 0x000000ff002a7c82 */ /* 0x000fe20008000000 */
[----:B------:R-:W-:-:S06]  /*4d90*/  UMOV UR41, URZ ;  /* 0x000000ff00297c82 */ /* 0x000fcc0008000000 */
[----:B------:R-:W1:Y:S08]  /*4da0*/  LDC.64 R136, c[0x0][0xb10] ;  /* 0x0002c400ff887b82 */ /* 0x000e700000000a00 */
[----:B------:R-:W1:Y:S08]  /*4db0*/  LDC.64 R74, c[0x0][0xb18] ;  /* 0x0002c600ff4a7b82 */ /* 0x000e700000000a00 */
[----:B------:R-:W1:Y:S08]  /*4dc0*/  LDC.64 R132, c[0x0][0x888] ;  /* 0x00022200ff847b82 */ /* 0x000e700000000a00 */
[----:B------:R-:W1:Y:S01]  /*4dd0*/  LDC.64 R72, c[0x0][0xb28] ;  /* 0x0002ca00ff487b82 */ /* 0x000e620000000a00 */
[----:B---3--:R-:W-:-:S07]  /*4de0*/  IMAD.IADD R16, R0, 0x1, R16 ;  /* 0x0000000100107824 */ /* 0x008fce00078e0210 */
[----:B------:R-:W3:Y:S08]  /*4df0*/  LDC.64 R134, c[0x0][0x890] ;  /* 0x00022400ff867b82 */ /* 0x000ef00000000a00 */
[----:B------:R-:W1:Y:S08]  /*4e00*/  LDC.64 R130, c[0x0][0x8b0] ;  /* 0x00022c00ff827b82 */ /* 0x000e700000000a00 */
[----:B------:R-:W1:Y:S08]  /*4e10*/  LDC.64 R128, c[0x0][0x8a8] ;  /* 0x00022a00ff807b82 */ /* 0x000e700000000a00 */
[----:B--2-4-:R-:W1:Y:S02]  /*4e20*/  LDC R144, c[0x0][0x374] ;  /* 0x0000dd00ff907b82 */ /* 0x014e640000000800 */
.L_x_103:
[C---:B------:R-:W-:Y:S02]  /*4e30*/  LEA R0, R155.reuse, UR40, 0x3 ;  /* 0x000000289b007c11 */ /* 0x040fe4000f8e18ff */
[----:B------:R-:W-:Y:S02]  /*4e40*/  SHF.L.U32 R2, R150, 0x1f, RZ ;  /* 0x0000001f96027819 */ /* 0x000fe400000006ff */
[----:B------:R-:W-:Y:S02]  /*4e50*/  LEA R20, R155, UR40, 0x4 ;  /* 0x000000289b147c11 */ /* 0x000fe4000f8e20ff */
[----:B------:R-:W2:Y:S02]  /*4e60*/  SYNCS.PHASECHK.TRANS64.TRYWAIT P0, [R0+URZ+0x70], R2 ;  /* 0x00007002000075a7 */ /* 0x000ea400080011ff */
[----:B--2---:R-:W-:Y:S05]  /*4e70*/  @!P0 BRA `(.L_x_78) ;  /* 0x0000003400108947 */ /* 0x004fea0003800000 */
.L_x_141:
[----:B------:R-:W4:Y:S01]  /*4e80*/  LDC.64 R10, c[0x0][0xb10] ;  /* 0x0002c400ff0a7b82 */ /* 0x000f220000000a00 */
[----:B------:R-:W3:Y:S01]  /*4e90*/  LDS.128 R20, [R20+0x100] ;  /* 0x0001000014147984 */ /* 0x000ee20000000c00 */
[----:B-1----:R-:W-:Y:S01]  /*4ea0*/  ISETP.NE.AND P1, PT, R77, 0x1, PT ;  /* 0x000000014d00780c */ /* 0x002fe20003f25270 */
[----:B--2---:R-:W-:Y:S01]  /*4eb0*/  VIADD R0, R0, 0x80 ;  /* 0x0000008000007836 */ /* 0x004fe20000000000 */
[----:B------:R-:W-:Y:S04]  /*4ec0*/  ISETP.GE.AND P0, PT, R76, 0x1, PT ;  /* 0x000000014c00780c */ /* 0x000fe80003f06270 */
[----:B------:R-:W1:Y:S01]  /*4ed0*/  LDC.64 R8, c[0x0][0xb18] ;  /* 0x0002c600ff087b82 */ /* 0x000e620000000a00 */
[----:B------:R-:W-:Y:S01]  /*4ee0*/  PRMT R0, RZ, 0x654, R0 ;  /* 0x00000654ff007816 */ /* 0x000fe20000000000 */
[----:B------:R-:W-:Y:S01]  /*4ef0*/  @!PT LDS RZ, [RZ] ;  /* 0x00000000fffff984 */ /* 0x000fe20000000800 */
[----:B------:R-:W-:Y:S01]  /*4f00*/  @!PT LDS RZ, [RZ] ;  /* 0x00000000fffff984 */ /* 0x000fe20000000800 */
[----:B------:R-:W-:Y:S01]  /*4f10*/  @!PT LDS RZ, [RZ] ;  /* 0x00000000fffff984 */ /* 0x000fe20000000800 */
[----:B------:R-:W-:Y:S01]  /*4f20*/  @!PT LDS RZ, [RZ] ;  /* 0x00000000fffff984 */ /* 0x000fe20000000800 */
[----:B------:R2:W-:Y:S06]  /*4f30*/  MEMBAR.ALL.CTA ;  /* 0x0000000000007992 */ /* 0x0005ec0000008000 */
[----:B--2---:R-:W2:Y:S01]  /*4f40*/  FENCE.VIEW.ASYNC.S ;  /* 0x00000000000073c6 */ /* 0x004ea20000000000 */
[----:B------:R-:W1:Y:S08]  /*4f50*/  @!P1 LDC R12, c[0x0][0xb20] ;  /* 0x0002c800ff0c9b82 */ /* 0x000e700000000800 */
[----:B------:R-:W1:Y:S01]  /*4f60*/  @!P1 LDC R7, c[0x0][0xb0c] ;  /* 0x0002c300ff079b82 */ /* 0x000e620000000800 */
[----:B--2---:R2:W-:Y:S01]  /*4f70*/  SYNCS.ARRIVE.TRANS64.RED.A1T0 RZ, [R0+URZ], RZ ;  /* 0x000000ff00ff79a7 */ /* 0x0045e200081004ff */
[----:B---3--:R-:W-:Y:S04]  /*4f80*/  LOP3.LUT P4, RZ, R22, 0x1, RZ, 0xc0, !PT ;  /* 0x0000000116ff7812 */ /* 0x008fe8000788c0ff */
[----:B------:R-:W-:Y:S09]  /*4f90*/  P2R R154, PR, RZ, 0x10 ;  /* 0x00000010ff9a7803 */ /* 0x000ff20000000000 */
[----:B------:R-:W-:Y:S02]  /*4fa0*/  @P4 MOV R80, R20 ;  /* 0x0000001400504202 */ /* 0x000fe40000000f00 */
[----:B------:R-:W-:Y:S01]  /*4fb0*/  @P4 LOP3.LUT R79, R21, 0xffff, RZ, 0xc0, !PT ;  /* 0x0000ffff154f4812 */ /* 0x000fe200078ec0ff */
[----:B--2-4-:R-:W-:Y:S06]  /*4fc0*/  @!P0 BRA `(.L_x_79) ;  /* 0x0000000000a48947 */ /* 0x014fec0003800000 */
[----:B------:R-:W-:Y:S01]  /*4fd0*/  IMAD.HI.U32 R0, R144, R75, RZ ;  /* 0x0000004b90007227 */ /* 0x000fe200078e00ff */
[----:B------:R-:W-:Y:S02]  /*4fe0*/  ISETP.NE.AND P0, PT, R74, 0x1, PT ;  /* 0x000000014a00780c */ /* 0x000fe40003f05270 */
[----:B------:R-:W-:Y:S01]  /*4ff0*/  ISETP.NE.AND P2, PT, R76, 0x1, PT ;  /* 0x000000014c00780c */ /* 0x000fe20003f45270 */
[----:B------:R-:W-:Y:S01]  /*5000*/  IMAD.HI.U32 R4, R145, R136, RZ ;  /* 0x0000008891047227 */ /* 0x000fe200078e00ff */
[----:B------:R-:W-:Y:S02]  /*5010*/  SHF.R.U32.HI R0, RZ, R143, R0 ;  /* 0x0000008fff007219 */ /* 0x000fe40000011600 */
[----:B------:R-:W-:Y:S01]  /*5020*/  ISETP.NE.AND P3, PT, R78, 0x1, PT ;  /* 0x000000014e00780c */ /* 0x000fe20003f65270 */
[----:B------:R-:W-:Y:S01]  /*5030*/  IMAD.HI.U32 R6, R79, R75, RZ ;  /* 0x0000004b4f067227 */ /* 0x000fe200078e00ff */
[-C--:B------:R-:W-:Y:S02]  /*5040*/  SHF.R.U32.HI R4, RZ, R137.reuse, R4 ;  /* 0x00000089ff047219 */ /* 0x080fe40000011604 */
[----:B------:R-:W-:Y:S01]  /*5050*/  SEL R0, R144, R0, !P0 ;  /* 0x0000000090007207 */ /* 0x000fe20004000000 */
[----:B------:R-:W-:Y:S01]  /*5060*/  IMAD.HI.U32 R5, R80, R136, RZ ;  /* 0x0000008850057227 */ /* 0x000fe200078e00ff */
[----:B------:R-:W-:Y:S03]  /*5070*/  SEL R4, R145, R4, !P3 ;  /* 0x0000000491047207 */ /* 0x000fe60005800000 */
[-C--:B------:R-:W-:Y:S01]  /*5080*/  IMAD.HI.U32 R3, R0, R72.reuse, RZ ;  /* 0x0000004800037227 */ /* 0x080fe200078e00ff */
[----:B------:R-:W-:Y:S03]  /*5090*/  SHF.R.U32.HI R5, RZ, R137, R5 ;  /* 0x00000089ff057219 */ /* 0x000fe60000011605 */
[----:B------:R-:W-:Y:S01]  /*50a0*/  IMAD.HI.U32 R2, R4, R72, RZ ;  /* 0x0000004804027227 */ /* 0x000fe200078e00ff */
[----:B------:R-:W-:Y:S02]  /*50b0*/  @P2 SHF.R.U32.HI R0, RZ, R73, R3 ;  /* 0x00000049ff002219 */ /* 0x000fe40000011603 */
[----:B------:R-:W-:Y:S02]  /*50c0*/  SHF.R.U32.HI R3, RZ, R143, R6 ;  /* 0x0000008fff037219 */ /* 0x000fe40000011606 */
[----:B------:R-:W-:Y:S01]  /*50d0*/  @P2 SHF.R.U32.HI R4, RZ, R73, R2 ;  /* 0x00000049ff042219 */ /* 0x000fe20000011602 */
[----:B------:R-:W-:Y:S01]  /*50e0*/  IMAD R0, R76, R0, RZ ;  /* 0x000000004c007224 */ /* 0x000fe200078e02ff */
[----:B------:R-:W-:Y:S02]  /*50f0*/  SEL R3, R79, R3, !P0 ;  /* 0x000000034f037207 */ /* 0x000fe40004000000 */
[----:B------:R-:W-:Y:S01]  /*5100*/  SEL R2, R80, R5, !P3 ;  /* 0x0000000550027207 */ /* 0x000fe20005800000 */
[----:B------:R-:W-:Y:S01]  /*5110*/  IMAD R5, R76, R4, RZ ;  /* 0x000000044c057224 */ /* 0x000fe200078e02ff */
[C---:B------:R-:W-:Y:S01]  /*5120*/  ISETP.GE.AND P0, PT, R3.reuse, R0, PT ;  /* 0x000000000300720c */ /* 0x040fe20003f06270 */
[C---:B------:R-:W-:Y:S03]  /*5130*/  IMAD.HI.U32 R0, R3.reuse, R72, RZ ;  /* 0x0000004803007227 */ /* 0x040fe600078e00ff */
[C---:B------:R-:W-:Y:S02]  /*5140*/  ISETP.GE.OR P0, PT, R2.reuse, R5, P0 ;  /* 0x000000050200720c */ /* 0x040fe40000706670 */
[----:B------:R-:W-:Y:S04]  /*5150*/  SHF.R.U32.HI R0, RZ, R73, R0 ;  /* 0x00000049ff007219 */ /* 0x000fe80000011600 */
[C---:B------:R-:W-:Y:S05]  /*5160*/  SEL R6, R3.reuse, R0, !P2 ;  /* 0x0000000003067207 */ /* 0x040fea0005000000 */
        /* <DEDUP_REMOVED lines=14> */
[----:B------:R-:W-:Y:S07]  /*5250*/  IMAD R79, R3, R74, R79 ;  /* 0x0000004a034f7224 */ /* 0x000fee00078e024f */
.L_x_79:
[----:B------:R-:W-:Y:S01]  /*5260*/  @!P1 IMAD.HI.U32 R0, R80, R10, RZ ;  /* 0x0000000a50009227 */ /* 0x000fe200078e00ff */
[----:B-1----:R-:W-:Y:S01]  /*5270*/  @!P1 ISETP.NE.AND P0, PT, R8, 0x1, PT ;  /* 0x000000010800980c */ /* 0x002fe20003f05270 */
[----:B------:R-:W-:Y:S01]  /*5280*/  ULOP3.LUT UP0, URZ, UR43, 0x90, URZ, 0xc0, !UPT ;  /* 0x000000902bff7892 */ /* 0x000fe2000f80c0ff */
[----:B------:R-:W-:Y:S01]  /*5290*/  @!P1 ISETP.NE.AND P2, PT, R7, 0x1, PT ;  /* 0x000000010700980c */ /* 0x000fe20003f45270 */
[----:B------:R-:W-:Y:S01]  /*52a0*/  @!P1 IMAD.HI.U32 R2, R79, R9, RZ ;  /* 0x000000094f029227 */ /* 0x000fe200078e00ff */
[----:B------:R-:W-:Y:S02]  /*52b0*/  @!P1 SHF.R.U32.HI R0, RZ, R11, R0 ;  /* 0x0000000bff009219 */ /* 0x000fe40000011600 */
[----:B------:R-:W-:Y:S01]  /*52c0*/  @P4 SHF.R.U32.HI R148, RZ, 0x10, R21 ;  /* 0x00000010ff944819 */ /* 0x000fe20000011615 */
[----:B------:R-:W-:Y:S01]  /*52d0*/  VIADD R155, R155, 0x1 ;  /* 0x000000019b9b7836 */ /* 0x000fe20000000000 */
[----:B------:R-:W-:Y:S02]  /*52e0*/  @!P1 SHF.R.U32.HI R2, RZ, R12, R2 ;  /* 0x0000000cff029219 */ /* 0x000fe40000011602 */
[----:B------:R-:W-:Y:S02]  /*52f0*/  @!P1 SEL R3, R80, R0, !P2 ;  /* 0x0000000050039207 */ /* 0x000fe40005000000 */
[----:B------:R-:W-:Y:S05]  /*5300*/  @!P1 SEL R2, R79, R2, !P0 ;  /* 0x000000024f029207 */ /* 0x000fea0004000000 */
[----:B------:R-:W-:Y:S02]  /*5310*/  @!P1 IMAD.IADD R0, R2, 0x1, -R3 ;  /* 0x0000000102009824 */ /* 0x000fe400078e0a03 */
[----:B------:R-:W-:Y:S02]  /*5320*/  @!P1 IMAD.IADD R2, R3, 0x1, -R2 ;  /* 0x0000000103029824 */ /* 0x000fe400078e0a02 */
[----:B------:R-:W-:Y:S02]  /*5330*/  @!P1 IMAD R80, R0, R7, R80 ;  /* 0x0000000700509224 */ /* 0x000fe400078e0250 */
[----:B------:R-:W-:Y:S01]  /*5340*/  @!P1 IMAD R79, R2, R8, R79 ;  /* 0x00000008024f9224 */ /* 0x000fe200078e024f */
[----:B------:R-:W-:Y:S06]  /*5350*/  BRA.U !UP0, `(.L_x_80) ;  /* 0x00000001087c7547 */ /* 0x000fec000b800000 */
[----:B------:R-:W1:Y:S01]  /*5360*/  LDCU.64 UR8, c[0x4][0x80] ;  /* 0x01001000ff0877ac */ /* 0x000e620008000a00 */
[----:B------:R-:W-:Y:S01]  /*5370*/  MOV R2, 0x0 ;  /* 0x0000000000027802 */ /* 0x000fe20000000f00 */
[----:B------:R-:W-:Y:S02]  /*5380*/  HFMA2 R12, -RZ, RZ, 0, 5.9604644775390625e-08 ;  /* 0x00000001ff0c7431 */ /* 0x000fe400000001ff */
[----:B------:R-:W-:Y:S01]  /*5390*/  IMAD.MOV.U32 R8, RZ, RZ, 0x70 ;  /* 0x00000070ff087424 */ /* 0x000fe200078e00ff */
[----:B------:R2:W3:Y:S01]  /*53a0*/  LDC.64 R14, c[0x4][R2] ;  /* 0x01000000020e7b82 */ /* 0x0004e20000000a00 */
[----:B------:R-:W4:Y:S01]  /*53b0*/  LDCU.64 UR6, c[0x4][0x88] ;  /* 0x01001100ff0677ac */ /* 0x000f220008000a00 */
[----:B------:R-:W-:Y:S01]  /*53c0*/  IMAD.MOV.U32 R13, RZ, RZ, RZ ;  /* 0x000000ffff0d7224 */ /* 0x000fe200078e00ff */
[----:B------:R-:W2:Y:S01]  /*53d0*/  LDCU.64 UR4, c[0x4][0x8] ;  /* 0x01000100ff0477ac */ /* 0x000ea20008000a00 */
[----:B-1----:R-:W-:Y:S01]  /*53e0*/  MOV R5, UR9 ;  /* 0x0000000900057c02 */ /* 0x002fe20008000f00 */
[----:B------:R-:W-:Y:S01]  /*53f0*/  IMAD.U32 R4, RZ, RZ, UR8 ;  /* 0x00000008ff047e24 */ /* 0x000fe2000f8e00ff */
[----:B----4-:R-:W-:Y:S01]  /*5400*/  MOV R7, UR7 ;  /* 0x0000000700077c02 */ /* 0x010fe20008000f00 */
[----:B------:R-:W-:Y:S01]  /*5410*/  IMAD.U32 R6, RZ, RZ, UR6 ;  /* 0x00000006ff067e24 */ /* 0x000fe2000f8e00ff */
[----:B--2---:R-:W-:Y:S01]  /*5420*/  MOV R11, UR5 ;  /* 0x00000005000b7c02 */ /* 0x004fe20008000f00 */
[----:B------:R-:W-:Y:S02]  /*5430*/  IMAD.U32 R10, RZ, RZ, UR4 ;  /* 0x00000004ff0a7e24 */ /* 0x000fe4000f8e00ff */
[----:B------:R-:W-:Y:S07]  /*5440*/  LEPC R20, `(.L_x_81) ;  /* 0x000000001014794e */ /* 0x000fee0000000000 */
[----:B---3-5:R-:W-:Y:S05]  /*5450*/  CALL.ABS.NOINC R14 ;  /* 0x000000000e007343 */ /* 0x028fea0003c00000 */
.L_x_81:
[----:B------:R-:W1:Y:S01]  /*5460*/  LDCU.64 UR8, c[0x4][0x80] ;  /* 0x01001000ff0877ac */ /* 0x000e620008000a00 */
[----:B------:R-:W2:Y:S01]  /*5470*/  LDC.64 R2, c[0x4][R2] ;  /* 0x0100000002027b82 */ /* 0x000ea20000000a00 */
[----:B------:R-:W-:Y:S02]  /*5480*/  HFMA2 R12, -RZ, RZ, 0, 5.9604644775390625e-08 ;  /* 0x00000001ff0c7431 */ /* 0x000fe400000001ff */
[----:B------:R-:W-:Y:S02]  /*5490*/  IMAD.MOV.U32 R8, RZ, RZ, 0x70 ;  /* 0x00000070ff087424 */ /* 0x000fe400078e00ff */
[----:B------:R-:W-:Y:S01]  /*54a0*/  IMAD.MOV.U32 R13, RZ, RZ, RZ ;  /* 0x000000ffff0d7224 */ /* 0x000fe200078e00ff */
[----:B------:R-:W3:Y:S01]  /*54b0*/  LDCU.64 UR6, c[0x4][0x88] ;  /* 0x01001100ff0677ac */ /* 0x000ee20008000a00 */
[----:B------:R-:W4:Y:S01]  /*54c0*/  LDCU.64 UR4, c[0x4][0x8] ;  /* 0x01000100ff0477ac */ /* 0x000f220008000a00 */
[----:B-1----:R-:W-:Y:S02]  /*54d0*/  MOV R4, UR8 ;  /* 0x0000000800047c02 */ /* 0x002fe40008000f00 */
[----:B------:R-:W-:Y:S02]  /*54e0*/  MOV R5, UR9 ;  /* 0x0000000900057c02 */ /* 0x000fe40008000f00 */
[----:B---3--:R-:W-:Y:S01]  /*54f0*/  MOV R7, UR7 ;  /* 0x0000000700077c02 */ /* 0x008fe20008000f00 */
[----:B------:R-:W-:Y:S01]  /*5500*/  IMAD.U32 R6, RZ, RZ, UR6 ;  /* 0x00000006ff067e24 */ /* 0x000fe2000f8e00ff */
[----:B----4-:R-:W-:Y:S01]  /*5510*/  MOV R11, UR5 ;  /* 0x00000005000b7c02 */ /* 0x010fe20008000f00 */
[----:B------:R-:W-:Y:S02]  /*5520*/  IMAD.U32 R10, RZ, RZ, UR4 ;  /* 0x00000004ff0a7e24 */ /* 0x000fe4000f8e00ff */
[----:B------:R-:W-:Y:S07]  /*5530*/  LEPC R20, `(.L_x_80) ;  /* 0x000000001014794e */ /* 0x000fee0000000000 */
[----:B--2---:R-:W-:Y:S05]  /*5540*/  CALL.ABS.NOINC R2 ;  /* 0x0000000002007343 */ /* 0x004fea0003c00000 */
.L_x_80:
[----:B------:R-:W-:Y:S01]  /*5550*/  ISETP.NE.U32.AND P2, PT, R134, RZ, PT ;  /* 0x000000ff8600720c */ /* 0x000fe20003f45070 */
[----:B------:R-:W-:Y:S01]  /*5560*/  UISETP.NE.AND UP1, UPT, UR44, URZ, UPT ;  /* 0x000000ff2c00728c */ /* 0x000fe2000bf25270 */
[----:B------:R-:W-:Y:S02]  /*5570*/  ISETP.NE.U32.AND P4, PT, R130, RZ, PT ;  /* 0x000000ff8200720c */ /* 0x000fe40003f85070 */
[----:B------:R-:W-:Y:S02]  /*5580*/  ISETP.NE.AND.EX P2, PT, R135, RZ, PT, P2 ;  /* 0x000000ff8700720c */ /* 0x000fe40003f45320 */
[----:B------:R-:W-:Y:S02]  /*5590*/  PLOP3.LUT P1, PT, PT, PT, PT, 0x8, 0x80 ;  /* 0x000000000080781c */ /* 0x000fe40003f2e170 */
[----:B------:R-:W-:Y:S02]  /*55a0*/  PLOP3.LUT P0, PT, PT, PT, UP1, 0x80, 0x8 ;  /* 0x000000000008781c */ /* 0x000fe40003f0f018 */
[----:B------:R-:W-:Y:S02]  /*55b0*/  ISETP.NE.AND.EX P4, PT, R131, RZ, PT, P4 ;  /* 0x000000ff8300720c */ /* 0x000fe40003f85340 */
[----:B------:R-:W1:Y:S09]  /*55c0*/  @UP1 LDCU.64 UR4, c[0x0][0x888] ;  /* 0x00011100ff0417ac */ /* 0x000e720008000a00 */
[----:B------:R-:W-:Y:S01]  /*55d0*/  @P0 PLOP3.LUT P1, PT, P2, PT, PT, 0x80, 0x8 ;  /* 0x000000000008081c */ /* 0x000fe2000172f070 */
[----:B-1----:R-:W-:Y:S04]  /*55e0*/  @UP1 UISETP.NE.U32.AND UP0, UPT, UR4, URZ, UPT ;  /* 0x000000ff0400128c */ /* 0x002fe8000bf05070 */
[----:B------:R-:W-:Y:S04]  /*55f0*/  @UP1 UISETP.NE.AND.EX UP0, UPT, UR5, URZ, UPT, UP0 ;  /* 0x000000ff0500128c */ /* 0x000fe8000bf05300 */
[----:B------:R-:W-:Y:S01]  /*5600*/  @UP1 USEL UR4, URZ, 0xffffffff, UP0 ;  /* 0xffffffffff041887 */ /* 0x000fe20008000000 */
[----:B------:R-:W-:Y:S11]  /*5610*/  @!P2 BRA `(.L_x_82) ;  /* 0x00000000002ca947 */ /* 0x000ff60003800000 */
[----:B------:R-:W-:Y:S01]  /*5620*/  ISETP.NE.U32.AND P3, PT, R132, RZ, PT ;  /* 0x000000ff8400720c */ /* 0x000fe20003f65070 */
[----:B------:R-:W-:Y:S03]  /*5630*/  IMAD.MOV.U32 R142, RZ, RZ, 0x1 ;  /* 0x00000001ff8e7424 */ /* 0x000fe600078e00ff */
[----:B------:R-:W-:Y:S11]  /*5640*/  ISETP.NE.AND.EX P3, PT, R133, RZ, PT, P3 ;  /* 0x000000ff8500720c */ /* 0x000ff60003f65330 */
[----:B------:R-:W-:Y:S02]  /*5650*/  @!UPT UIADD3 URZ, UPT, UPT, URZ, URZ, URZ ;  /* 0x000000fffffff290 */ /* 0x000fe4000fffe0ff */
[----:B------:R-:W1:Y:S01]  /*5660*/  @P3 LDC.64 R2, c[0x0][0x888] ;  /* 0x00022200ff023b82 */ /* 0x000e620000000a00 */
[----:B------:R-:W-:Y:S04]  /*5670*/  @P3 IMAD R0, R134, UR36, RZ ;  /* 0x0000002486003c24 */ /* 0x000fe8000f8e02ff */
[----:B-1----:R-:W-:Y:S04]  /*5680*/  @P3 IMAD.WIDE R2, R0, 0x4, R2 ;  /* 0x0000000400023825 */ /* 0x002fe800078e0202 */
[----:B------:R-:W-:Y:S01]  /*5690*/  HFMA2 R0, -RZ, RZ, 0, 5.9604644775390625e-08 ;  /* 0x00000001ff007431 */ /* 0x000fe200000001ff */
[----:B-----5:R1:W5:Y:S04]  /*56a0*/  @P3 LDG.E R83, desc[UR46][R2.64] ;  /* 0x0000002e02533981 */ /* 0x020368000c1e1900 */
[----:B------:R-:W-:Y:S01]  /*56b0*/  @!P3 PRMT R142, R0, 0x7610, R142 ;  /* 0x00007610008eb816 */ /* 0x000fe2000000008e */
[----:B-1----:R-:W2:Y:S06]  /*56c0*/  @!P3 LDC R83, c[0x0][0x880] ;  /* 0x00022000ff53bb82 */ /* 0x002eac0000000800 */
.L_x_82:
[----:B------:R-:W-:Y:S05]  /*56d0*/  @!P4 BRA `(.L_x_83) ;  /* 0x000000000020c947 */ /* 0x000fea0003800000 */
[----:B------:R-:W-:Y:S04]  /*56e0*/  ISETP.NE.U32.AND P3, PT, R128, RZ, PT ;  /* 0x000000ff8000720c */ /* 0x000fe80003f65070 */
[----:B------:R-:W-:Y:S11]  /*56f0*/  ISETP.NE.AND.EX P3, PT, R129, RZ, PT, P3 ;  /* 0x000000ff8100720c */ /* 0x000ff60003f65330 */
[----:B------:R-:W-:Y:S02]  /*5700*/  @!UPT UIADD3 URZ, UPT, UPT, URZ, URZ, URZ ;  /* 0x000000fffffff290 */ /* 0x000fe4000fffe0ff */
[----:B------:R-:W1:Y:S01]  /*5710*/  @P3 LDC.64 R2, c[0x0][0x8a8] ;  /* 0x00022a00ff023b82 */ /* 0x000e620000000a00 */
[----:B------:R-:W-:Y:S04]  /*5720*/  @P3 IMAD R0, R130, UR36, RZ ;  /* 0x0000002482003c24 */ /* 0x000fe8000f8e02ff */
[----:B-1----:R-:W-:Y:S05]  /*5730*/  @P3 IMAD.WIDE R2, R0, 0x4, R2 ;  /* 0x0000000400023825 */ /* 0x002fea00078e0202 */
[----:B-----5:R1:W5:Y:S02]  /*5740*/  @P3 LDG.E R82, desc[UR46][R2.64] ;  /* 0x0000002e02523981 */ /* 0x020364000c1e1900 */
[----:B-1----:R-:W3:Y:S02]  /*5750*/  @!P3 LDC R82, c[0x0][0x8a0] ;  /* 0x00022800ff52bb82 */ /* 0x002ee40000000800 */
.L_x_83:
[----:B--2--5:R-:W-:Y:S01]  /*5760*/  @P0 FSETP.NEU.AND P4, PT, R83, RZ, PT ;  /* 0x000000ff5300020b */ /* 0x024fe20003f8d000 */
[----:B------:R-:W-:Y:S01]  /*5770*/  IMAD.U32 R0, RZ, RZ, UR4 ;  /* 0x00000004ff007e24 */ /* 0x000fe2000f8e00ff */
[----:B------:R-:W-:Y:S01]  /*5780*/  @P0 LOP3.LUT P3, RZ, R142, 0xff, RZ, 0xc0, !PT ;  /* 0x000000ff8eff0812 */ /* 0x000fe2000786c0ff */
[----:B------:R-:W-:Y:S01]  /*5790*/  BSSY B1, `(.L_x_84) ;  /* 0x0000048000017945 */ /* 0x000fe20003800000 */
[----:B------:R-:W-:Y:S02]  /*57a0*/  @P0 SEL R2, RZ, 0xffffffff, P4 ;  /* 0xffffffffff020807 */ /* 0x000fe40002000000 */
[----:B------:R-:W-:Y:S02]  /*57b0*/  CS2R R126, SRZ ;  /* 0x00000000007e7805 */ /* 0x000fe4000001ff00 */
[----:B------:R-:W-:Y:S02]  /*57c0*/  LEA R17, R81, UR40, 0x3 ;  /* 0x0000002851117c11 */ /* 0x000fe4000f8e18ff */
[----:B------:R-:W-:Y:S02]  /*57d0*/  CS2R R124, SRZ ;  /* 0x00000000007c7805 */ /* 0x000fe4000001ff00 */
[----:B------:R-:W-:Y:S01]  /*57e0*/  @P1 SEL R2, R0, R2, !P3 ;  /* 0x0000000200021207 */ /* 0x000fe20005800000 */
[----:B------:R-:W-:Y:S01]  /*57f0*/  IMAD.U32 R0, RZ, RZ, UR42 ;  /* 0x0000002aff007e24 */ /* 0x000fe2000f8e00ff */
[----:B------:R-:W-:Y:S02]  /*5800*/  PLOP3.LUT P4, PT, PT, PT, PT, 0x8, 0x80 ;  /* 0x000000000080781c */ /* 0x000fe40003f8e170 */
[----:B------:R-:W-:Y:S02]  /*5810*/  CS2R R118, SRZ ;  /* 0x0000000000767805 */ /* 0x000fe4000001ff00 */
[----:B------:R-:W-:Y:S02]  /*5820*/  @P0 LOP3.LUT R2, R2, 0x1, RZ, 0xc0, !PT ;  /* 0x0000000102020812 */ /* 0x000fe400078ec0ff */
[----:B------:R-:W-:Y:S02]  /*5830*/  CS2R R116, SRZ ;  /* 0x0000000000747805 */ /* 0x000fe4000001ff00 */
[----:B------:R-:W-:Y:S02]  /*5840*/  LEA R0, R0, UR40, 0x3 ;  /* 0x0000002800007c11 */ /* 0x000fe4000f8e18ff */
[----:B------:R-:W-:Y:S02]  /*5850*/  CS2R R110, SRZ ;  /* 0x00000000006e7805 */ /* 0x000fe4000001ff00 */
[----:B------:R-:W-:Y:S02]  /*5860*/  ISETP.NE.U32.OR P5, PT, R2, 0x1, !P0 ;  /* 0x000000010200780c */ /* 0x000fe400047a5470 */
[----:B------:R-:W-:Y:S02]  /*5870*/  CS2R R108, SRZ ;  /* 0x00000000006c7805 */ /* 0x000fe4000001ff00 */
[----:B------:R-:W-:Y:S02]  /*5880*/  LOP3.LUT R2, R152, 0x1, RZ, 0x3c, !PT ;  /* 0x0000000198027812 */ /* 0x000fe400078e3cff */
[----:B------:R-:W-:Y:S02]  /*5890*/  CS2R R102, SRZ ;  /* 0x0000000000667805 */ /* 0x000fe4000001ff00 */
[----:B------:R-:W-:Y:S02]  /*58a0*/  P2R R156, PR, RZ, 0x20 ;  /* 0x00000020ff9c7803 */ /* 0x000fe40000000000 */
[----:B------:R-:W-:Y:S02]  /*58b0*/  CS2R R100, SRZ ;  /* 0x0000000000647805 */ /* 0x000fe4000001ff00 */
[----:B------:R-:W-:Y:S02]  /*58c0*/  CS2R R94, SRZ ;  /* 0x00000000005e7805 */ /* 0x000fe4000001ff00 */
[----:B------:R-:W-:Y:S02]  /*58d0*/  CS2R R92, SRZ ;  /* 0x00000000005c7805 */ /* 0x000fe4000001ff00 */
[----:B------:R-:W-:Y:S02]  /*58e0*/  CS2R R86, SRZ ;  /* 0x0000000000567805 */ /* 0x000fe4000001ff00 */
[----:B------:R-:W-:Y:S02]  /*58f0*/  CS2R R84, SRZ ;  /* 0x0000000000547805 */ /* 0x000fe4000001ff00 */
[----:B------:R-:W-:Y:S02]  /*5900*/  CS2R R90, SRZ ;  /* 0x00000000005a7805 */ /* 0x000fe4000001ff00 */
[----:B------:R-:W-:Y:S02]  /*5910*/  CS2R R88, SRZ ;  /* 0x0000000000587805 */ /* 0x000fe4000001ff00 */
[----:B------:R-:W-:Y:S04]  /*5920*/  @P5 SHF.L.U32 R3, R2, 0x1f, RZ ;  /* 0x0000001f02035819 */ /* 0x000fe800000006ff */
[----:B------:R1:W2:Y:S02]  /*5930*/  @P5 SYNCS.PHASECHK.TRANS64.TRYWAIT P0, [R0+URZ+0x40], R3 ;  /* 0x00004003000055a7 */ /* 0x0002a400080011ff */
[----:B-1----:R-:W-:Y:S04]  /*5940*/  SHF.L.U32 R3, R151, 0x1f, RZ ;  /* 0x0000001f97037819 */ /* 0x002fe800000006ff */
[----:B------:R1:W4:Y:S01]  /*5950*/  SYNCS.PHASECHK.TRANS64.TRYWAIT P3, [R17+URZ+0x90], R3 ;  /* 0x00009003110075a7 */ /* 0x00032200080611ff */
[----:B--2---:R-:W-:Y:S01]  /*5960*/  @P5 PLOP3.LUT P4, PT, P0, PT, PT, 0x8, 0x80 ;  /* 0x000000000080581c */ /* 0x004fe2000078e170 */
[----:B------:R-:W-:Y:S01]  /*5970*/  @!UPT UIADD3 URZ, UPT, UPT, URZ, URZ, URZ ;  /* 0x000000fffffff290 */ /* 0x000fe2000fffe0ff */
[----:B-1----:R-:W-:Y:S11]  /*5980*/  @!P5 BRA `(.L_x_85) ;  /* 0x0000000000a0d947 */ /* 0x002ff60003800000 */
[----:B------:R-:W-:Y:S01]  /*5990*/  ISETP.NE.U32.AND P0, PT, RZ, UR38, PT ;  /* 0x00000026ff007c0c */ /* 0x000fe2000bf05070 */
[----:B------:R-:W-:Y:S01]  /*59a0*/  BSSY B0, `(.L_x_86) ;  /* 0x000000d000007945 */ /* 0x000fe20003800000 */
[----:B------:R-:W-:Y:S02]  /*59b0*/  FSETP.NEU.AND P1, PT, R83, RZ, PT ;  /* 0x000000ff5300720b */ /* 0x000fe40003f2d000 */
[----:B------:R-:W-:Y:S02]  /*59c0*/  ISETP.NE.AND.EX P0, PT, RZ, UR39, PT, P0 ;  /* 0x00000027ff007c0c */ /* 0x000fe4000bf05300 */
[----:B------:R-:W-:Y:S02]  /*59d0*/  SEL R5, RZ, 0xffffffff, P1 ;  /* 0xffffffffff057807 */ /* 0x000fe40000800000 */
[----:B------:R-:W-:Y:S02]  /*59e0*/  LOP3.LUT P1, RZ, R142, 0xff, RZ, 0xc0, !PT ;  /* 0x000000ff8eff7812 */ /* 0x000fe4000782c0ff */
[----:B------:R-:W-:Y:S04]  /*59f0*/  SEL R4, RZ, 0xffffffff, P0 ;  /* 0xffffffffff047807 */ /* 0x000fe80000000000 */
[----:B------:R-:W-:Y:S01]  /*5a00*/  @P2 SEL R5, R4, R5, !P1 ;  /* 0x0000000504052207 */ /* 0x000fe20004800000 */
[----:B------:R-:W-:Y:S03]  /*5a10*/  IMAD.U32 R4, RZ, RZ, UR42 ;  /* 0x0000002aff047e24 */ /* 0x000fe6000f8e00ff */
[----:B------:R-:W-:Y:S01]  /*5a20*/  LOP3.LUT R5, R5, 0x1, RZ, 0xc0, !PT ;  /* 0x0000000105057812 */ /* 0x000fe200078ec0ff */
[----:B------:R-:W-:Y:S06]  /*5a30*/  @!P4 BRA `(.L_x_87) ;  /* 0x00000000000cc947 */ /* 0x000fec0003800000 */
[----:B------:R-:W-:Y:S04]  /*5a40*/  SHF.L.U32 R2, R2, 0x1f, RZ ;  /* 0x0000001f02027819 */ /* 0x000fe800000006ff */
[----:B------:R-:W1:Y:S02]  /*5a50*/  SYNCS.PHASECHK.TRANS64.TRYWAIT P0, [R0+URZ+0x40], R2 ;  /* 0x00004002000075a7 */ /* 0x000e6400080011ff */
[----:B-1----:R-:W-:Y:S05]  /*5a60*/  @!P0 BRA `(.L_x_88) ;  /* 0x0000002800288947 */ /* 0x002fea0003800000 */
.L_x_87:
[----:B------:R-:W-:Y:S05]  /*5a70*/  BSYNC B0 ;  /* 0x0000000000007941 */ /* 0x000fea0003800000 */
.L_x_86:
[----:B------:R-:W-:Y:S02]  /*5a80*/  ISETP.NE.U32.AND P0, PT, R5, 0x1, PT ;  /* 0x000000010500780c */ /* 0x000fe40003f05070 */
[----:B------:R-:W-:Y:S02]  /*5a90*/  CS2R R90, SRZ ;  /* 0x00000000005a7805 */ /* 0x000fe4000001ff00 */
        /* <DEDUP_REMOVED lines=10> */
[----:B------:R-:W-:Y:S01]  /*5b40*/  CS2R R116, SRZ ;  /* 0x0000000000747805 */ /* 0x000fe2000001ff00 */
[----:B-1----:R-:W-:Y:S01]  /*5b50*/  @P0 IMAD R0, R4, 0x1c00, R146 ;  /* 0x00001c0004000824 */ /* 0x002fe200078e0292 */
[----:B------:R-:W-:Y:S01]  /*5b60*/  CS2R R124, SRZ ;  /* 0x00000000007c7805 */ /* 0x000fe2000001ff00 */
[----:B------:R-:W-:Y:S01]  /*5b70*/  IMAD.MOV.U32 R126, RZ, RZ, RZ ;  /* 0x000000ffff7e7224 */ /* 0x000fe200078e00ff */
[----:B------:R-:W-:Y:S05]  /*5b80*/  @P0 WARPSYNC.ALL ;  /* 0x0000000000000948 */ /* 0x000fea0003800000 */
[----:B------:R-:W-:Y:S05]  /*5b90*/  @P0 LEA R0, R0, UR40, 0x1 ;  /* 0x0000002800000c11 */ /* 0x000fea000f8e08ff */
[----:B------:R1:W2:Y:S04]  /*5ba0*/  @P0 LDSM.16.M88.4 R88, [R0+0x200] ;  /* 0x000200000058083b */ /* 0x0002a80000000200 */
[----:B------:R1:W1:Y:S04]  /*5bb0*/  @P0 LDSM.16.M88.4 R84, [R0+0xa00] ;  /* 0x000a00000054083b */ /* 0x0002680000000200 */
[----:B------:R1:W1:Y:S04]  /*5bc0*/  @P0 LDSM.16.M88.4 R92, [R0+0x1200] ;  /* 0x00120000005c083b */ /* 0x0002680000000200 */
[----:B------:R1:W1:Y:S04]  /*5bd0*/  @P0 LDSM.16.M88.4 R100, [R0+0x1a00] ;  /* 0x001a00000064083b */ /* 0x0002680000000200 */
[----:B------:R1:W1:Y:S04]  /*5be0*/  @P0 LDSM.16.M88.4 R108, [R0+0x2200] ;  /* 0x00220000006c083b */ /* 0x0002680000000200 */
[----:B------:R1:W1:Y:S04]  /*5bf0*/  @P0 LDSM.16.M88.4 R116, [R0+0x2a00] ;  /* 0x002a00000074083b */ /* 0x0002680000000200 */
[----:B------:R1:W1:Y:S02]  /*5c00*/  @P0 LDSM.16.M88.4 R124, [R0+0x3200] ;  /* 0x00320000007c083b */ /* 0x0002640000000200 */
.L_x_85:
[----:B------:R-:W-:Y:S05]  /*5c10*/  BSYNC B1 ;  /* 0x0000000000017941 */ /* 0x000fea0003800000 */
.L_x_84:
[C---:B------:R-:W-:Y:S04]  /*5c20*/  LEA.HI R2, R81.reuse, R81, RZ, 0x1 ;  /* 0x0000005151027211 */ /* 0x040fe800078f08ff */
[----:B-1----:R-:W-:Y:S02]  /*5c30*/  SHF.R.U32.HI R0, RZ, 0x1, R2 ;  /* 0x00000001ff007819 */ /* 0x002fe40000011602 */
[----:B------:R-:W-:Y:S03]  /*5c40*/  LOP3.LUT R2, R2, 0xffe, RZ, 0xc0, !PT ;  /* 0x00000ffe02027812 */ /* 0x000fe600078ec0ff */
[----:B------:R-:W-:Y:S02]  /*5c50*/  IMAD R0, R0, 0x70, R16 ;  /* 0x0000007000007824 */ /* 0x000fe400078e0210 */
[----:B------:R-:W-:Y:S04]  /*5c60*/  IMAD.IADD R2, R81, 0x1, -R2 ;  /* 0x0000000151027824 */ /* 0x000fe800078e0a02 */
[----:B------:R-:W-:Y:S05]  /*5c70*/  IMAD R2, R2, 0x100000, R0 ;  /* 0x0010000002027824 */ /* 0x000fea00078e0200 */
[----:B------:R-:W-:Y:S04]  /*5c80*/  SHF.R.U32.HI R0, RZ, 0x15, R2 ;  /* 0x00000015ff007819 */ /* 0x000fe80000011602 */
[----:B------:R-:W-:Y:S01]  /*5c90*/  LOP3.LUT P0, RZ, R0, 0x3, R147, 0x48, !PT ;  /* 0x0000000300ff7812 */ /* 0x000fe20007804893 */
[----:B------:R-:W-:Y:S01]  /*5ca0*/  @!UPT UIADD3 URZ, UPT, UPT, URZ, URZ, URZ ;  /* 0x000000fffffff290 */ /* 0x000fe2000fffe0ff */
[----:B----4-:R-:W-:Y:S11]  /*5cb0*/  @P3 BRA `(.L_x_89) ;  /* 0x0000000000083947 */ /* 0x010ff60003800000 */
[----:B------:R-:W1:Y:S02]  /*5cc0*/  SYNCS.PHASECHK.TRANS64.TRYWAIT P1, [R17+URZ+0x90], R3 ;  /* 0x00009003110075a7 */ /* 0x000e6400080211ff */
[----:B-1----:R-:W-:Y:S05]  /*5cd0*/  @!P1 BRA `(.L_x_90) ;  /* 0x0000002400a09947 */ /* 0x002fea0003800000 */
.L_x_89:
[----:B------:R-:W-:Y:S05]  /*5ce0*/  @!P0 BRA `(.L_x_91) ;  /* 0x0000000000408947 */ /* 0x000fea0003800000 */
[----:B------:R-:W4:Y:S01]  /*5cf0*/  LDCU.64 UR8, c[0x4][0x70] ;  /* 0x01000e00ff0877ac */ /* 0x000f220008000a00 */
[----:B------:R-:W-:Y:S01]  /*5d00*/  MOV R15, 0x0 ;  /* 0x00000000000f7802 */ /* 0x000fe20000000f00 */
[----:B------:R-:W-:Y:S02]  /*5d10*/  HFMA2 R12, -RZ, RZ, 0, 5.9604644775390625e-08 ;  /* 0x00000001ff0c7431 */ /* 0x000fe400000001ff */
[----:B------:R-:W-:Y:S02]  /*5d20*/  IMAD.MOV.U32 R8, RZ, RZ, 0x192 ;  /* 0x00000192ff087424 */ /* 0x000fe400078e00ff */
[----:B------:R-:W-:Y:S01]  /*5d30*/  IMAD.MOV.U32 R13, RZ, RZ, RZ ;  /* 0x000000ffff0d7224 */ /* 0x000fe200078e00ff */
[----:B------:R-:W5:Y:S01]  /*5d40*/  LDCU.64 UR6, c[0x4][0x78] ;  /* 0x01000f00ff0677ac */ /* 0x000f620008000a00 */
[----:B------:R-:W1:Y:S01]  /*5d50*/  LDC.64 R14, c[0x4][R15] ;  /* 0x010000000f0e7b82 */ /* 0x000e620000000a00 */
[----:B------:R-:W2:Y:S01]  /*5d60*/  LDCU.64 UR4, c[0x4][0x10] ;  /* 0x01000200ff0477ac */ /* 0x000ea20008000a00 */
[----:B----4-:R-:W-:Y:S01]  /*5d70*/  MOV R5, UR9 ;  /* 0x0000000900057c02 */ /* 0x010fe20008000f00 */
[----:B------:R-:W-:Y:S01]  /*5d80*/  IMAD.U32 R4, RZ, RZ, UR8 ;  /* 0x00000008ff047e24 */ /* 0x000fe2000f8e00ff */
[----:B-----5:R-:W-:Y:S01]  /*5d90*/  MOV R7, UR7 ;  /* 0x0000000700077c02 */ /* 0x020fe20008000f00 */
[----:B------:R-:W-:Y:S01]  /*5da0*/  IMAD.U32 R6, RZ, RZ, UR6 ;  /* 0x00000006ff067e24 */ /* 0x000fe2000f8e00ff */
[----:B--2---:R-:W-:Y:S01]  /*5db0*/  MOV R11, UR5 ;  /* 0x00000005000b7c02 */ /* 0x004fe20008000f00 */
[----:B------:R-:W-:Y:S02]  /*5dc0*/  IMAD.U32 R10, RZ, RZ, UR4 ;  /* 0x00000004ff0a7e24 */ /* 0x000fe4000f8e00ff */
[----:B------:R-:W-:Y:S07]  /*5dd0*/  LEPC R20, `(.L_x_91) ;  /* 0x000000001014794e */ /* 0x000fee0000000000 */
[----:B-1-3--:R-:W-:Y:S05]  /*5de0*/  CALL.ABS.NOINC R14 ;  /* 0x000000000e007343 */ /* 0x00afea0003c00000 */
.L_x_91:
[----:B------:R-:W-:Y:S05]  /*5df0*/  WARPSYNC.ALL ;  /* 0x0000000000007948 */ /* 0x000fea0003800000 */
[C---:B------:R-:W-:Y:S01]  /*5e00*/  R2UR UR4, R2.reuse ;  /* 0x00000000020472ca */ /* 0x040fe200000e0000 */
[----:B------:R-:W-:Y:S05]  /*5e10*/  VIADD R0, R2, 0x10 ;  /* 0x0000001002007836 */ /* 0x000fea0000000000 */
[----:B------:R-:W-:Y:S04]  /*5e20*/  SHF.R.U32.HI R0, RZ, 0x15, R0 ;  /* 0x00000015ff007819 */ /* 0x000fe80000011600 */
[----:B------:R-:W-:Y:S03]  /*5e30*/  LOP3.LUT P0, RZ, R0, 0x3, R147, 0x48, !PT ;  /* 0x0000000300ff7812 */ /* 0x000fe60007804893 */
[----:B------:R-:W4:Y:S10]  /*5e40*/  LDTM.16dp256bit.x2 R64, tmem[UR4] ;  /* 0x00000004004079ee */ /* 0x000f3400080a0000 */
[----:B----4-:R-:W-:Y:S05]  /*5e50*/  @!P0 BRA `(.L_x_92) ;  /* 0x0000000000408947 */ /* 0x010fea0003800000 */
        /* <DEDUP_REMOVED lines=16> */
.L_x_92:
[----:B------:R-:W-:Y:S05]  /*5f60*/  WARPSYNC.ALL ;  /* 0x0000000000007948 */ /* 0x000fea0003800000 */
[C---:B------:R-:W-:Y:S01]  /*5f70*/  R2UR UR4, R2.reuse ;  /* 0x00000000020472ca */ /* 0x040fe200000e0000 */
[----:B------:R-:W-:Y:S05]  /*5f80*/  VIADD R0, R2, 0x20 ;  /* 0x0000002002007836 */ /* 0x000fea0000000000 */
[----:B------:R-:W-:Y:S04]  /*5f90*/  SHF.R.U32.HI R0, RZ, 0x15, R0 ;  /* 0x00000015ff007819 */ /* 0x000fe80000011600 */
[----:B------:R-:W-:Y:S03]  /*5fa0*/  LOP3.LUT P0, RZ, R0, 0x3, R147, 0x48, !PT ;  /* 0x0000000300ff7812 */ /* 0x000fe60007804893 */
[----:B------:R-:W4:Y:S10]  /*5fb0*/  LDTM.16dp256bit.x2 R56, tmem[UR4+0x10] ;  /* 0x00001004003879ee */ /* 0x000f3400080a0000 */
        /* <DEDUP_REMOVED lines=17> */
.L_x_93:
        /* <DEDUP_REMOVED lines=23> */
.L_x_94:
        /* <DEDUP_REMOVED lines=23> */
.L_x_95:
        /* <DEDUP_REMOVED lines=23> */
.L_x_96:
        /* <DEDUP_REMOVED lines=23> */
.L_x_97:
[----:B------:R-:W-:Y:S01]  /*6690*/  ISETP.NE.AND P0, PT, R153, RZ, PT ;  /* 0x000000ff9900720c */ /* 0x000fe20003f05270 */
[----:B------:R-:W-:Y:S05]  /*66a0*/  WARPSYNC.ALL ;  /* 0x0000000000007948 */ /* 0x000fea0003800000 */
[----:B------:R-:W-:Y:S01]  /*66b0*/  HADD2.F32 R96, -RZ, R101.H0_H0 ;  /* 0x20000065ff607230 */ /* 0x000fe20000004100 */
[----:B------:R-:W-:Y:S01]  /*66c0*/  R2UR UR4, R2 ;  /* 0x00000000020472ca */ /* 0x000fe200000e0000 */
[C---:B---3--:R-:W-:Y:S01]  /*66d0*/  FMUL R0, R82.reuse, R64 ;  /* 0x0000004052007220 */ /* 0x048fe20000400000 */
[--C-:B--2---:R-:W-:Y:S02]  /*66e0*/  HADD2.F32 R64, -RZ, R88.reuse.H0_H0 ;  /* 0x20000058ff407230 */ /* 0x104fe40000004100 */
[C---:B------:R-:W-:Y:S01]  /*66f0*/  FMUL R2, R82.reuse, R65 ;  /* 0x0000004152027220 */ /* 0x040fe20000400000 */
[----:B------:R-:W-:Y:S02]  /*6700*/  HADD2.F32 R65, -RZ, R88.H1_H1 ;  /* 0x30000058ff417230 */ /* 0x000fe40000004100 */
[C---:B-1----:R-:W-:Y:S01]  /*6710*/  FMUL R3, R82.reuse, R66 ;  /* 0x0000004252037220 */ /* 0x042fe20000400000 */
[--C-:B------:R-:W-:Y:S02]  /*6720*/  HADD2.F32 R66, -RZ, R89.reuse.H0_H0 ;  /* 0x20000059ff427230 */ /* 0x100fe40000004100 */
[C---:B------:R-:W-:Y:S01]  /*6730*/  FFMA R0, R83.reuse, R64, R0 ;  /* 0x0000004053007223 */ /* 0x040fe20000000000 */
[C---:B------:R-:W-:Y:S01]  /*6740*/  FMUL R12, R82.reuse, R67 ;  /* 0x00000043520c7220 */ /* 0x040fe20000400000 */
[----:B------:R-:W-:Y:S02]  /*6750*/  HADD2.F32 R67, -RZ, R89.H1_H1 ;  /* 0x30000059ff437230 */ /* 0x000fe40000004100 */
[C---:B------:R-:W-:Y:S01]  /*6760*/  FFMA R2, R83.reuse, R65, R2 ;  /* 0x0000004153027223 */ /* 0x040fe20000000002 */
[C---:B------:R-:W-:Y:S01]  /*6770*/  FFMA R3, R83.reuse, R66, R3 ;  /* 0x0000004253037223 */ /* 0x040fe20000000003 */
[----:B------:R-:W-:Y:S01]  /*6780*/  FMUL R13, R82, R68 ;  /* 0x00000044520d7220 */ /* 0x000fe20000400000 */
[----:B------:R-:W1:Y:S01]  /*6790*/  LDTM.16dp256bit.x2 R4, tmem[UR4+0x60] ;  /* 0x00006004000479ee */ /* 0x000e6200080a0000 */
[----:B------:R-:W-:Y:S01]  /*67a0*/  NOP ;  /* 0x0000000000007918 */ /* 0x000fe20000000000 */
[----:B------:R-:W-:Y:S01]  /*67b0*/  F2FP.F16.F32.PACK_AB R64, R2, R0 ;  /* 0x000000000240723e */ /* 0x000fe200000000ff */
[----:B------:R-:W-:Y:S01]  /*67c0*/  FFMA R12, R83, R67, R12 ;  /* 0x00000043530c7223 */ /* 0x000fe2000000000c */
[--C-:B------:R-:W-:Y:S02]  /*67d0*/  HADD2.F32 R68, -RZ, R90.reuse.H0_H0 ;  /* 0x2000005aff447230 */ /* 0x100fe40000004100 */
[C---:B------:R-:W-:Y:S01]  /*67e0*/  FMUL R14, R82.reuse, R69 ;  /* 0x00000045520e7220 */ /* 0x040fe20000400000 */
[----:B------:R-:W-:Y:S01]  /*67f0*/  R2UR UR5, R17 ;  /* 0x00000000110572ca */ /* 0x000fe200000e0000 */
[----:B------:R-:W-:Y:S01]  /*6800*/  FMUL R15, R82, R70 ;  /* 0x00000046520f7220 */ /* 0x000fe20000400000 */
[----:B------:R-:W-:Y:S01]  /*6810*/  HADD2.F32 R69, -RZ, R90.H1_H1 ;  /* 0x3000005aff457230 */ /* 0x000fe20000004100 */
[----:B------:R-:W-:Y:S01]  /*6820*/  F2FP.F16.F32.PACK_AB R65, R12, R3 ;  /* 0x000000030c41723e */ /* 0x000fe200000000ff */
[C---:B------:R-:W-:Y:S01]  /*6830*/  FFMA R13, R83.reuse, R68, R13 ;  /* 0x00000044530d7223 */ /* 0x040fe2000000000d */
[C---:B------:R-:W-:Y:S01]  /*6840*/  FMUL R17, R82.reuse, R71 ;  /* 0x0000004752117220 */ /* 0x040fe20000400000 */
[--C-:B------:R-:W-:Y:S02]  /*6850*/  HADD2.F32 R70, -RZ, R91.reuse.H0_H0 ;  /* 0x2000005bff467230 */ /* 0x100fe40000004100 */
[C---:B------:R-:W-:Y:S01]  /*6860*/  FFMA R14, R83.reuse, R69, R14 ;  /* 0x00000045530e7223 */ /* 0x040fe2000000000e */
[----:B------:R-:W-:Y:S02]  /*6870*/  HADD2.F32 R71, -RZ, R91.H1_H1 ;  /* 0x3000005bff477230 */ /* 0x000fe40000004100 */
[C---:B------:R-:W-:Y:S01]  /*6880*/  FMUL R20, R82.reuse, R58 ;  /* 0x0000003a52147220 */ /* 0x040fe20000400000 */
[----:B------:R-:W-:Y:S01]  /*6890*/  FMUL R21, R82, R59 ;  /* 0x0000003b52157220 */ /* 0x000fe20000400000 */
[--C-:B------:R-:W-:Y:S01]  /*68a0*/  HADD2.F32 R58, -RZ, R84.reuse.H0_H0 ;  /* 0x20000054ff3a7230 */ /* 0x100fe20000004100 */
[----:B------:R-:W-:Y:S01]  /*68b0*/  F2FP.F16.F32.PACK_AB R66, R14, R13 ;  /* 0x0000000d0e42723e */ /* 0x000fe200000000ff */
[C---:B------:R-:W-:Y:S01]  /*68c0*/  FFMA R15, R83.reuse, R70, R15 ;  /* 0x00000046530f7223 */ /* 0x040fe2000000000f */
[----:B------:R-:W-:Y:S01]  /*68d0*/  FFMA R17, R83, R71, R17 ;  /* 0x0000004753117223 */ /* 0x000fe20000000011 */
[----:B------:R-:W-:Y:S01]  /*68e0*/  UIADD3 UR5, UPT, UPT, UR5, 0xb0, URZ ;  /* 0x000000b005057890 */ /* 0x000fe2000fffe0ff */
[C---:B------:R-:W-:Y:S01]  /*68f0*/  FMUL R18, R82.reuse, R56 ;  /* 0x0000003852127220 */ /* 0x040fe20000400000 */
[----:B------:R-:W-:Y:S02]  /*6900*/  HADD2.F32 R59, -RZ, R84.H1_H1 ;  /* 0x30000054ff3b7230 */ /* 0x000fe40000004100 */
[C---:B------:R-:W-:Y:S01]  /*6910*/  FMUL R22, R82.reuse, R60 ;  /* 0x0000003c52167220 */ /* 0x040fe20000400000 */
[----:B------:R-:W-:Y:S01]  /*6920*/  UPRMT UR5, UR37, 0x654, UR5 ;  /* 0x0000065425057896 */ /* 0x000fe20008000005 */
[----:B------:R-:W-:Y:S01]  /*6930*/  F2FP.F16.F32.PACK_AB R67, R17, R15 ;  /* 0x0000000f1143723e */ /* 0x000fe200000000ff */
[C---:B------:R-:W-:Y:S01]  /*6940*/  FFMA R18, R83.reuse, R58, R18 ;  /* 0x0000003a53127223 */ /* 0x040fe20000000012 */
[--C-:B------:R-:W-:Y:S02]  /*6950*/  HADD2.F32 R60, -RZ, R85.reuse.H0_H0 ;  /* 0x20000055ff3c7230 */ /* 0x100fe40000004100 */
[C---:B------:R-:W-:Y:S01]  /*6960*/  FMUL R19, R82.reuse, R57 ;  /* 0x0000003952137220 */ /* 0x040fe20000400000 */
[C---:B------:R-:W-:Y:S01]  /*6970*/  FMUL R23, R82.reuse, R61 ;  /* 0x0000003d52177220 */ /* 0x040fe20000400000 */
[----:B------:R-:W-:Y:S02]  /*6980*/  HADD2.F32 R61, -RZ, R85.H1_H1 ;  /* 0x30000055ff3d7230 */ /* 0x000fe40000004100 */
[C---:B------:R-:W-:Y:S01]  /*6990*/  FMUL R56, R82.reuse, R62 ;  /* 0x0000003e52387220 */ /* 0x040fe20000400000 */
[C---:B------:R-:W-:Y:S01]  /*69a0*/  FFMA R19, R83.reuse, R59, R19 ;  /* 0x0000003b53137223 */ /* 0x040fe20000000013 */
[--C-:B------:R-:W-:Y:S01]  /*69b0*/  HADD2.F32 R62, -RZ, R86.reuse.H0_H0 ;  /* 0x20000056ff3e7230 */ /* 0x100fe20000004100 */
[----:B-1----:R-:W-:Y:S01]  /*69c0*/  SYNCS.ARRIVE.TRANS64.RED.A1T0 RZ, [UR5], RZ ;  /* 0x000000ffffff79a7 */ /* 0x002fe20008100405 */
[C---:B------:R-:W-:Y:S01]  /*69d0*/  FFMA R20, R83.reuse, R60, R20 ;  /* 0x0000003c53147223 */ /* 0x040fe20000000014 */
[----:B------:R-:W-:Y:S01]  /*69e0*/  FFMA R21, R83, R61, R21 ;  /* 0x0000003d53157223 */ /* 0x000fe20000000015 */
[--C-:B------:R-:W-:Y:S01]  /*69f0*/  HADD2.F32 R84, -RZ, R87.reuse.H0_H0 ;  /* 0x20000057ff547230 */ /* 0x100fe20000004100 */
[----:B------:R-:W-:Y:S01]  /*6a00*/  F2FP.F16.F32.PACK_AB R12, R19, R18 ;  /* 0x00000012130c723e */ /* 0x000fe200000000ff */
[----:B------:R-:W-:Y:S01]  /*6a10*/  FFMA R22, R83, R62, R22 ;  /* 0x0000003e53167223 */ /* 0x000fe20000000016 */
[C---:B------:R-:W-:Y:S01]  /*6a20*/  FMUL R57, R82.reuse, R63 ;  /* 0x0000003f52397220 */ /* 0x040fe20000400000 */
[----:B------:R-:W-:Y:S01]  /*6a30*/  HADD2.F32 R63, -RZ, R86.H1_H1 ;  /* 0x30000056ff3f7230 */ /* 0x000fe20000004100 */
[----:B------:R-:W-:Y:S01]  /*6a40*/  F2FP.F16.F32.PACK_AB R13, R21, R20 ;  /* 0x00000014150d723e */ /* 0x000fe200000000ff */
[----:B------:R-:W-:Y:S02]  /*6a50*/  HADD2.F32 R85, -RZ, R87.H1_H1 ;  /* 0x30000057ff557230 */ /* 0x000fe40000004100 */
[C---:B------:R-:W-:Y:S01]  /*6a60*/  FMUL R48, R82.reuse, R48 ;  /* 0x0000003052307220 */ /* 0x040fe20000400000 */
[--C-:B------:R-:W-:Y:S02]  /*6a70*/  HADD2.F32 R86, -RZ, R92.reuse.H0_H0 ;  /* 0x2000005cff567230 */ /* 0x100fe40000004100 */
[C---:B------:R-:W-:Y:S01]  /*6a80*/  FFMA R23, R83.reuse, R63, R23 ;  /* 0x0000003f53177223 */ /* 0x040fe20000000017 */
[----:B------:R-:W-:Y:S02]  /*6a90*/  HADD2.F32 R87, -RZ, R92.H1_H1 ;  /* 0x3000005cff577230 */ /* 0x000fe40000004100 */
[C---:B------:R-:W-:Y:S01]  /*6aa0*/  FFMA R56, R83.reuse, R84, R56 ;  /* 0x0000005453387223 */ /* 0x040fe20000000038 */
[C---:B------:R-:W-:Y:S01]  /*6ab0*/  FFMA R57, R83.reuse, R85, R57 ;  /* 0x0000005553397223 */ /* 0x040fe20000000039 */
[----:B------:R-:W-:Y:S01]  /*6ac0*/  FFMA R48, R83, R86, R48 ;  /* 0x0000005653307223 */ /* 0x000fe20000000030 */
[----:B------:R-:W-:Y:S01]  /*6ad0*/  F2FP.F16.F32.PACK_AB R14, R23, R22 ;  /* 0x00000016170e723e */ /* 0x000fe200000000ff */
[C---:B------:R-:W-:Y:S01]  /*6ae0*/  FMUL R49, R82.reuse, R49 ;  /* 0x0000003152317220 */ /* 0x040fe20000400000 */
[--C-:B------:R-:W-:Y:S01]  /*6af0*/  HADD2.F32 R88, -RZ, R93.reuse.H0_H0 ;  /* 0x2000005dff587230 */ /* 0x100fe20000004100 */
[----:B------:R-:W-:Y:S01]  /*6b00*/  F2FP.F16.F32.PACK_AB R15, R57, R56 ;  /* 0x00000038390f723e */ /* 0x000fe200000000ff */
[C---:B------:R-:W-:Y:S01]  /*6b10*/  FMUL R50, R82.reuse, R50 ;  /* 0x0000003252327220 */ /* 0x040fe20000400000 */
[----:B------:R-:W-:Y:S02]  /*6b20*/  HADD2.F32 R89, -RZ, R93.H1_H1 ;  /* 0x3000005dff597230 */ /* 0x000fe40000004100 */
[C---:B------:R-:W-:Y:S01]  /*6b30*/  FFMA R49, R83.reuse, R87, R49 ;  /* 0x0000005753317223 */ /* 0x040fe20000000031 */
[C---:B------:R-:W-:Y:S01]  /*6b40*/  FMUL R51, R82.reuse, R51 ;  /* 0x0000003352337220 */ /* 0x040fe20000400000 */
[--C-:B------:R-:W-:Y:S02]  /*6b50*/  HADD2.F32 R90, -RZ, R94.reuse.H0_H0 ;  /* 0x2000005eff5a7230 */ /* 0x100fe40000004100 */
[----:B------:R-:W-:Y:S01]  /*6b60*/  FFMA R50, R83, R88, R50 ;  /* 0x0000005853327223 */ /* 0x000fe20000000032 */
[C---:B------:R-:W-:Y:S01]  /*6b70*/  FMUL R52, R82.reuse, R52 ;  /* 0x0000003452347220 */ /* 0x040fe20000400000 */
[----:B------:R-:W-:Y:S01]  /*6b80*/  HADD2.F32 R91, -RZ, R94.H1_H1 ;  /* 0x3000005eff5b7230 */ /* 0x000fe20000004100 */
[----:B------:R-:W-:Y:S01]  /*6b90*/  F2FP.F16.F32.PACK_AB R48, R49, R48 ;  /* 0x000000303130723e */ /* 0x000fe200000000ff */
[C---:B------:R-:W-:Y:S01]  /*6ba0*/  FFMA R51, R83.reuse, R89, R51 ;  /* 0x0000005953337223 */ /* 0x040fe20000000033 */
[----:B------:R-:W-:Y:S01]  /*6bb0*/  FFMA R52, R83, R90, R52 ;  /* 0x0000005a53347223 */ /* 0x000fe20000000034 */
[C---:B------:R-:W-:Y:S01]  /*6bc0*/  FMUL R53, R82.reuse, R53 ;  /* 0x0000003552357220 */ /* 0x040fe20000400000 */
[--C-:B------:R-:W-:Y:S02]  /*6bd0*/  HADD2.F32 R92, -RZ, R95.reuse.H0_H0 ;  /* 0x2000005fff5c7230 */ /* 0x100fe40000004100 */
        /* <DEDUP_REMOVED lines=24> */
[C---:B------:R-:W-:Y:S01]  /*6d60*/  FFMA R44, R83.reuse, R98, R44 ;  /* 0x00000062532c7223 */ /* 0x040fe2000000002c */
[C---:B------:R-:W-:Y:S01]  /*6d70*/  FMUL R45, R82.reuse, R45 ;  /* 0x0000002d522d7220 */ /* 0x040fe20000400000 */
[--C-:B------:R-:W-:Y:S02]  /*6d80*/  HADD2.F32 R100, -RZ, R103.reuse.H0_H0 ;  /* 0x20000067ff647230 */ /* 0x100fe40000004100 */
[C---:B------:R-:W-:Y:S01]  /*6d90*/  FMUL R46, R82.reuse, R46 ;  /* 0x0000002e522e7220 */ /* 0x040fe20000400000 */
[----:B------:R-:W-:Y:S01]  /*6da0*/  HADD2.F32 R101, -RZ, R103.H1_H1 ;  /* 0x30000067ff657230 */ /* 0x000fe20000004100 */
[----:B------:R-:W-:Y:S01]  /*6db0*/  MOV R0, UR42 ;  /* 0x0000002a00007c02 */ /* 0x000fe20008000f00 */
[----:B------:R-:W-:Y:S01]  /*6dc0*/  FFMA R45, R83, R99, R45 ;  /* 0x00000063532d7223 */ /* 0x000fe2000000002d */
[----:B------:R-:W-:Y:S01]  /*6dd0*/  F2FP.F16.F32.PACK_AB R41, R43, R42 ;  /* 0x0000002a2b29723e */ /* 0x000fe200000000ff */
[----:B------:R-:W-:Y:S01]  /*6de0*/  FFMA R46, R83, R100, R46 ;  /* 0x00000064532e7223 */ /* 0x000fe2000000002e */
[----:B------:R-:W-:Y:S01]  /*6df0*/  FMUL R47, R82, R47 ;  /* 0x0000002f522f7220 */ /* 0x000fe20000400000 */
[--C-:B------:R-:W-:Y:S01]  /*6e00*/  HADD2.F32 R102, -RZ, R108.reuse.H0_H0 ;  /* 0x2000006cff667230 */ /* 0x100fe20000004100 */
[----:B------:R-:W-:Y:S01]  /*6e10*/  F2FP.F16.F32.PACK_AB R42, R45, R44 ;  /* 0x0000002c2d2a723e */ /* 0x000fe200000000ff */
[----:B------:R-:W-:Y:S02]  /*6e20*/  IMAD R0, R0, 0x1c00, R146 ;  /* 0x00001c0000007824 */ /* 0x000fe400078e0292 */
[C---:B------:R-:W-:Y:S01]  /*6e30*/  FFMA R47, R83.reuse, R101, R47 ;  /* 0x00000065532f7223 */ /* 0x040fe2000000002f */
[C---:B------:R-:W-:Y:S01]  /*6e40*/  FMUL R32, R82.reuse, R32 ;  /* 0x0000002052207220 */ /* 0x040fe20000400000 */
[----:B------:R-:W-:Y:S02]  /*6e50*/  HADD2.F32 R103, -RZ, R108.H1_H1 ;  /* 0x3000006cff677230 */ /* 0x000fe40000004100 */
[----:B------:R-:W-:Y:S01]  /*6e60*/  FMUL R33, R82, R33 ;  /* 0x0000002152217220 */ /* 0x000fe20000400000 */
[--C-:B------:R-:W-:Y:S01]  /*6e70*/  HADD2.F32 R104, -RZ, R109.reuse.H0_H0 ;  /* 0x2000006dff687230 */ /* 0x100fe20000004100 */
[----:B------:R-:W-:Y:S01]  /*6e80*/  LEA R0, R0, UR40, 0x1 ;  /* 0x0000002800007c11 */ /* 0x000fe2000f8e08ff */
[----:B------:R-:W-:Y:S01]  /*6e90*/  FFMA R32, R83, R102, R32 ;  /* 0x0000006653207223 */ /* 0x000fe20000000020 */
[----:B------:R-:W-:Y:S01]  /*6ea0*/  F2FP.F16.F32.PACK_AB R43, R47, R46 ;  /* 0x0000002e2f2b723e */ /* 0x000fe200000000ff */
[----:B------:R-:W-:Y:S01]  /*6eb0*/  FFMA R33, R83, R103, R33 ;  /* 0x0000006753217223 */ /* 0x000fe20000000021 */
[C---:B------:R-:W-:Y:S01]  /*6ec0*/  FMUL R34, R82.reuse, R34 ;  /* 0x0000002252227220 */ /* 0x040fe20000400000 */
[----:B------:R-:W-:Y:S01]  /*6ed0*/  HADD2.F32 R105, -RZ, R109.H1_H1 ;  /* 0x3000006dff697230 */ /* 0x000fe20000004100 */
[----:B------:R1:W-:Y:S01]  /*6ee0*/  STSM.16.M88.4 [R0+0x200], R64 ;  /* 0x0002004000007844 */ /* 0x0003e20000000200 */
[C---:B------:R-:W-:Y:S01]  /*6ef0*/  FMUL R35, R82.reuse, R35 ;  /* 0x0000002352237220 */ /* 0x040fe20000400000 */
[--C-:B------:R-:W-:Y:S01]  /*6f00*/  HADD2.F32 R106, -RZ, R110.reuse.H0_H0 ;  /* 0x2000006eff6a7230 */ /* 0x100fe20000004100 */
[----:B------:R-:W-:Y:S05]  /*6f10*/  F2FP.F16.F32.PACK_AB R32, R33, R32 ;  /* 0x000000202120723e */ /* 0x000fea00000000ff */
[----:B------:R1:W-:Y:S01]  /*6f20*/  STSM.16.M88.4 [R0+0xa00], R12 ;  /* 0x000a000c00007844 */ /* 0x0003e20000000200 */
[C---:B------:R-:W-:Y:S01]  /*6f30*/  FFMA R34, R83.reuse, R104, R34 ;  /* 0x0000006853227223 */ /* 0x040fe20000000022 */
[----:B------:R-:W-:Y:S01]  /*6f40*/  FFMA R35, R83, R105, R35 ;  /* 0x0000006953237223 */ /* 0x000fe20000000023 */
[C---:B------:R-:W-:Y:S01]  /*6f50*/  FMUL R36, R82.reuse, R36 ;  /* 0x0000002452247220 */ /* 0x040fe20000400000 */
[----:B------:R-:W-:Y:S04]  /*6f60*/  HADD2.F32 R107, -RZ, R110.H1_H1 ;  /* 0x3000006eff6b7230 */ /* 0x000fe80000004100 */
        /* <DEDUP_REMOVED lines=8> */
[----:B------:R-:W-:Y:S02]  /*6ff0*/  HADD2.F32 R109, -RZ, R111.H1_H1 ;  /* 0x3000006fff6d7230 */ /* 0x000fe40000004100 */
[C---:B------:R-:W-:Y:S01]  /*7000*/  FMUL R39, R82.reuse, R39 ;  /* 0x0000002752277220 */ /* 0x040fe20000400000 */
[--C-:B------:R-:W-:Y:S01]  /*7010*/  HADD2.F32 R110, -RZ, R116.reuse.H0_H0 ;  /* 0x20000074ff6e7230 */ /* 0x100fe20000004100 */
[----:B------:R-:W-:Y:S01]  /*7020*/  F2FP.F16.F32.PACK_AB R34, R37, R36 ;  /* 0x000000242522723e */ /* 0x000fe200000000ff */
        /* <DEDUP_REMOVED lines=10> */
[----:B------:R-:W-:Y:S01]  /*70d0*/  HADD2.F32 R113, -RZ, R117.H1_H1 ;  /* 0x30000075ff717230 */ /* 0x000fe20000004100 */
[----:B------:R1:W-:Y:S01]  /*70e0*/  STSM.16.M88.4 [R0+0x2200], R32 ;  /* 0x0022002000007844 */ /* 0x0003e20000000200 */
        /* <DEDUP_REMOVED lines=11> */
[C---:B------:R-:W-:Y:S01]  /*71a0*/  FFMA R29, R83.reuse, R115, R29 ;  /* 0x00000073531d7223 */ /* 0x040fe2000000001d */
[C---:B------:R-:W-:Y:S01]  /*71b0*/  FMUL R30, R82.reuse, R30 ;  /* 0x0000001e521e7220 */ /* 0x040fe20000400000 */
[----:B------:R-:W-:Y:S02]  /*71c0*/  HADD2.F32 R117, -RZ, R119.H1_H1 ;  /* 0x30000077ff757230 */ /* 0x000fe40000004100 */
[C---:B------:R-:W-:Y:S01]  /*71d0*/  FMUL R31, R82.reuse, R31 ;  /* 0x0000001f521f7220 */ /* 0x040fe20000400000 */
[--C-:B------:R-:W-:Y:S02]  /*71e0*/  HADD2.F32 R118, -RZ, R124.reuse.H0_H0 ;  /* 0x2000007cff767230 */ /* 0x100fe40000004100 */
[C---:B------:R-:W-:Y:S01]  /*71f0*/  FMUL R4, R82.reuse, R4 ;  /* 0x0000000452047220 */ /* 0x040fe20000400000 */
[----:B------:R-:W-:Y:S02]  /*7200*/  HADD2.F32 R119, -RZ, R124.H1_H1 ;  /* 0x3000007cff777230 */ /* 0x000fe40000004100 */
[C---:B------:R-:W-:Y:S01]  /*7210*/  FMUL R5, R82.reuse, R5 ;  /* 0x0000000552057220 */ /* 0x040fe20000400000 */
[--C-:B------:R-:W-:Y:S02]  /*7220*/  HADD2.F32 R120, -RZ, R125.reuse.H0_H0 ;  /* 0x2000007dff787230 */ /* 0x100fe40000004100 */
[C---:B------:R-:W-:Y:S01]  /*7230*/  FFMA R30, R83.reuse, R116, R30 ;  /* 0x00000074531e7223 */ /* 0x040fe2000000001e */
[----:B------:R-:W-:Y:S02]  /*7240*/  HADD2.F32 R121, -RZ, R125.H1_H1 ;  /* 0x3000007dff797230 */ /* 0x000fe40000004100 */
[C---:B------:R-:W-:Y:S01]  /*7250*/  FMUL R6, R82.reuse, R6 ;  /* 0x0000000652067220 */ /* 0x040fe20000400000 */
[C---:B------:R-:W-:Y:S01]  /*7260*/  FFMA R31, R83.reuse, R117, R31 ;  /* 0x00000075531f7223 */ /* 0x040fe2000000001f */
[--C-:B------:R-:W-:Y:S02]  /*7270*/  HADD2.F32 R122, -RZ, R126.reuse.H0_H0 ;  /* 0x2000007eff7a7230 */ /* 0x100fe40000004100 */
[C---:B------:R-:W-:Y:S01]  /*7280*/  FMUL R7, R82.reuse, R7 ;  /* 0x0000000752077220 */ /* 0x040fe20000400000 */
        /* <DEDUP_REMOVED lines=10> */
[----:B------:R-:W-:Y:S01]  /*7330*/  FMUL R11, R82, R11 ;  /* 0x0000000b520b7220 */ /* 0x000fe20000400000 */
[C---:B------:R-:W-:Y:S01]  /*7340*/  FFMA R8, R83.reuse, R122, R8 ;  /* 0x0000007a53087223 */ /* 0x040fe20000000008 */
[C---:B------:R-:W-:Y:S01]  /*7350*/  FFMA R9, R83.reuse, R123, R9 ;  /* 0x0000007b53097223 */ /* 0x040fe20000000009 */
[C---:B------:R-:W-:Y:S01]  /*7360*/  FFMA R10, R83.reuse, R124, R10 ;  /* 0x0000007c530a7223 */ /* 0x040fe2000000000a */
[----:B------:R-:W-:Y:S01]  /*7370*/  FFMA R11, R83, R125, R11 ;  /* 0x0000007d530b7223 */ /* 0x000fe2000000000b */
[----:B------:R-:W-:Y:S01]  /*7380*/  F2FP.F16.F32.PACK_AB R26, R29, R28 ;  /* 0x0000001c1d1a723e */ /* 0x000fe200000000ff */
[----:B------:R-:W-:Y:S01]  /*7390*/  UIADD3 UR32, UPT, UPT, UR42, 0x1, URZ ;  /* 0x000000012a207890 */ /* 0x000fe2000fffe0ff */
[----:B------:R-:W-:Y:S01]  /*73a0*/  F2FP.F16.F32.PACK_AB R27, R31, R30 ;  /* 0x0000001e1f1b723e */ /* 0x000fe200000000ff */
[----:B------:R-:W-:Y:S01]  /*73b0*/  BSSY.RECONVERGENT B0, `(.L_x_98) ;  /* 0x0000038000007945 */ /* 0x000fe20003800200 */
[----:B------:R-:W-:Y:S02]  /*73c0*/  F2FP.F16.F32.PACK_AB R4, R5, R4 ;  /* 0x000000040504723e */ /* 0x000fe400000000ff */
[----:B------:R-:W-:Y:S01]  /*73d0*/  F2FP.F16.F32.PACK_AB R5, R7, R6 ;  /* 0x000000060705723e */ /* 0x000fe200000000ff */
[----:B------:R1:W-:Y:S01]  /*73e0*/  STSM.16.M88.4 [R0+0x2a00], R24 ;  /* 0x002a001800007844 */ /* 0x0003e20000000200 */
[----:B------:R-:W-:Y:S02]  /*73f0*/  F2FP.F16.F32.PACK_AB R6, R9, R8 ;  /* 0x000000080906723e */ /* 0x000fe400000000ff */
[----:B------:R-:W-:Y:S05]  /*7400*/  F2FP.F16.F32.PACK_AB R7, R11, R10 ;  /* 0x0000000a0b07723e */ /* 0x000fea00000000ff */
[----:B------:R1:W-:Y:S01]  /*7410*/  STSM.16.M88.4 [R0+0x3200], R4 ;  /* 0x0032000400007844 */ /* 0x0003e20000000200 */
[----:B------:R-:W-:Y:S01]  /*7420*/  @!PT LDS RZ, [RZ] ;  /* 0x00000000fffff984 */ /* 0x000fe20000000800 */
[----:B------:R-:W-:Y:S01]  /*7430*/  @!PT LDS RZ, [RZ] ;  /* 0x00000000fffff984 */ /* 0x000fe20000000800 */
[----:B------:R-:W-:Y:S01]  /*7440*/  @!PT LDS RZ, [RZ] ;  /* 0x00000000fffff984 */ /* 0x000fe20000000800 */
[----:B------:R-:W-:Y:S01]  /*7450*/  @!PT LDS RZ, [RZ] ;  /* 0x00000000fffff984 */ /* 0x000fe20000000800 */
[----:B------:R2:W-:Y:S07]  /*7460*/  MEMBAR.ALL.CTA ;  /* 0x0000000000007992 */ /* 0x0005ee0000008000 */
[----:B--2---:R-:W2:Y:S02]  /*7470*/  FENCE.VIEW.ASYNC.S ;  /* 0x00000000000073c6 */ /* 0x004ea40000000000 */
[----:B--2---:R-:W-:Y:S06]  /*7480*/  BAR.SYNC.DEFER_BLOCKING 0x1, 0x80 ;  /* 0x0042000000007b1d */ /* 0x004fec0000010000 */
[----:B------:R-:W-:Y:S05]  /*7490*/  @P0 BRA `(.L_x_99) ;  /* 0x0000000000a40947 */ /* 0x000fea0003800000 */
[----:B------:R-:W-:Y:S01]  /*74a0*/  R2UR UR17, R140 ;  /* 0x000000008c1172ca */ /* 0x000fe200000e0000 */
[----:B------:R-:W-:Y:S01]  /*74b0*/  UIADD3 UR34, UP0, UPT, UR48, 0x680, URZ ;  /* 0x0000068030227890 */ /* 0x000fe2000ff1e0ff */
[----:B------:R-:W-:Y:S01]  /*74c0*/  R2UR UR18, R141 ;  /* 0x000000008d1272ca */ /* 0x000fe200000e0000 */
[----:B------:R-:W-:Y:S02]  /*74d0*/  UIMAD UR28, UR42, 0x3800, UR40 ;  /* 0x000038002a1c78a4 */ /* 0x000fe4000f8e0228 */
[----:B------:R-:W-:Y:S02]  /*74e0*/  UIADD3.X UR35, UPT, UPT, URZ, UR49, URZ, UP0, !UPT ;  /* 0x00000031ff237290 */ /* 0x000fe400087fe4ff */
[----:B------:R-:W-:Y:S01]  /*74f0*/  UIADD3 UR16, UPT, UPT, UR28, 0x200, URZ ;  /* 0x000002001c107890 */ /* 0x000fe2000fffe0ff */
[----:B------:R-:W-:Y:S01]  /*7500*/  UMOV UR19, UR36 ;  /* 0x0000002400137c82 */ /* 0x000fe20008000000 */
[----:B------:R-:W-:Y:S01]  /*7510*/  UIADD3 UR12, UPT, UPT, UR28, 0xa00, URZ ;  /* 0x00000a001c0c7890 */ /* 0x000fe2000fffe0ff */
[----:B------:R-:W-:Y:S03]  /*7520*/  UMOV UR15, UR36 ;  /* 0x00000024000f7c82 */ /* 0x000fe60008000000 */
[----:B------:R-:W-:Y:S02]  /*7530*/  UIMAD UR17, UR17, 0x70, URZ ;  /* 0x00000070111178a4 */ /* 0x000fe4000f8e02ff */
[----:B------:R-:W-:Y:S02]  /*7540*/  USHF.L.U32 UR18, UR18, 0x6, URZ ;  /* 0x0000000612127899 */ /* 0x000fe400080006ff */
[----:B------:R-:W-:Y:S02]  /*7550*/  UIADD3 UR13, UPT, UPT, UR17, 0x10, URZ ;  /* 0x00000010110d7890 */ /* 0x000fe4000fffe0ff */
[----:B------:R-:W-:Y:S02]  /*7560*/  UIADD3 UR8, UPT, UPT, UR28, 0x1200, URZ ;  /* 0x000012001c087890 */ /* 0x000fe4000fffe0ff */
[----:B------:R-:W-:Y:S01]  /*7570*/  UIADD3 UR9, UPT, UPT, UR17, 0x20, URZ ;  /* 0x0000002011097890 */ /* 0x000fe2000fffe0ff */
[----:B------:R-:W-:Y:S02]  /*7580*/  UMOV UR14, UR18 ;  /* 0x00000012000e7c82 */ /* 0x000fe40008000000 */
[----:B------:R2:W-:Y:S01]  /*7590*/  UTMASTG.3D [UR16], [UR34] ;  /* 0x00000010220073b5 */ /* 0x0005e20008010000 */
[----:B------:R-:W-:Y:S01]  /*75a0*/  UMOV UR11, UR36 ;  /* 0x00000024000b7c82 */ /* 0x000fe20008000000 */
[----:B------:R-:W-:Y:S01]  /*75b0*/  UMOV UR10, UR18 ;  /* 0x00000012000a7c82 */ /* 0x000fe20008000000 */
[----:B------:R-:W-:Y:S02]  /*75c0*/  UIADD3 UR4, UPT, UPT, UR28, 0x1a00, URZ ;  /* 0x00001a001c047890 */ /* 0x000fe4000fffe0ff */
[----:B------:R-:W-:Y:S01]  /*75d0*/  UIADD3 UR5, UPT, UPT, UR17, 0x30, URZ ;  /* 0x0000003011057890 */ /* 0x000fe2000fffe0ff */
[----:B------:R-:W-:Y:S01]  /*75e0*/  UMOV UR7, UR36 ;  /* 0x0000002400077c82 */ /* 0x000fe20008000000 */
[----:B------:R2:W-:Y:S01]  /*75f0*/  UTMASTG.3D [UR12], [UR34] ;  /* 0x0000000c220073b5 */ /* 0x0005e20008010000 */
[----:B------:R-:W-:Y:S01]  /*7600*/  UMOV UR6, UR18 ;  /* 0x0000001200067c82 */ /* 0x000fe20008000000 */
[----:B------:R-:W-:Y:S02]  /*7610*/  UIADD3 UR20, UPT, UPT, UR28, 0x2200, URZ ;  /* 0x000022001c147890 */ /* 0x000fe4000fffe0ff */
[----:B------:R-:W-:Y:S01]  /*7620*/  UIADD3 UR21, UPT, UPT, UR17, 0x40, URZ ;  /* 0x0000004011157890 */ /* 0x000fe2000fffe0ff */
[----:B------:R-:W-:Y:S01]  /*7630*/  UMOV UR23, UR36 ;  /* 0x0000002400177c82 */ /* 0x000fe20008000000 */
[----:B------:R-:W-:Y:S01]  /*7640*/  UMOV UR22, UR18 ;  /* 0x0000001200167c82 */ /* 0x000fe20008000000 */
[----:B------:R2:W-:Y:S01]  /*7650*/  UTMASTG.3D [UR8], [UR34] ;  /* 0x00000008220073b5 */ /* 0x0005e20008010000 */
[----:B------:R-:W-:Y:S02]  /*7660*/  UIADD3 UR24, UPT, UPT, UR28, 0x2a00, URZ ;  /* 0x00002a001c187890 */ /* 0x000fe4000fffe0ff */
[----:B------:R-:W-:Y:S01]  /*7670*/  UIADD3 UR25, UPT, UPT, UR17, 0x50, URZ ;  /* 0x0000005011197890 */ /* 0x000fe2000fffe0ff */
[----:B------:R-:W-:Y:S01]  /*7680*/  UMOV UR27, UR36 ;  /* 0x00000024001b7c82 */ /* 0x000fe20008000000 */
[----:B------:R-:W-:Y:S01]  /*7690*/  UMOV UR26, UR18 ;  /* 0x00000012001a7c82 */ /* 0x000fe20008000000 */
[----:B------:R-:W-:Y:S01]  /*76a0*/  UIADD3 UR28, UPT, UPT, UR28, 0x3200, URZ ;  /* 0x000032001c1c7890 */ /* 0x000fe2000fffe0ff */
[----:B------:R2:W-:Y:S01]  /*76b0*/  UTMASTG.3D [UR4], [UR34] ;  /* 0x00000004220073b5 */ /* 0x0005e20008010000 */
[----:B------:R-:W-:Y:S01]  /*76c0*/  UIADD3 UR29, UPT, UPT, UR17, 0x60, URZ ;  /* 0x00000060111d7890 */ /* 0x000fe2000fffe0ff */
[----:B------:R-:W-:Y:S01]  /*76d0*/  UMOV UR31, UR36 ;  /* 0x00000024001f7c82 */ /* 0x000fe20008000000 */
[----:B------:R-:W-:Y:S01]  /*76e0*/  UMOV UR30, UR18 ;  /* 0x00000012001e7c82 */ /* 0x000fe20008000000 */
[----:B------:R2:W-:Y:S01]  /*76f0*/  UTMASTG.3D [UR20], [UR34] ;  /* 0x00000014220073b5 */ /* 0x0005e20008010000 */
[----:B------:R2:W-:Y:S05]  /*7700*/  UTMASTG.3D [UR24], [UR34] ;  /* 0x00000018220073b5 */ /* 0x0005ea0008010000 */
[----:B------:R2:W-:Y:S02]  /*7710*/  UTMASTG.3D [UR28], [UR34] ;  /* 0x0000001c220073b5 */ /* 0x0005e40008010000 */
[----:B--2---:R0:W-:Y:S02]  /*7720*/  UTMACMDFLUSH ;  /* 0x00000000000079b7 */ /* 0x0041e40000000000 */
.L_x_99:
[----:B------:R-:W-:Y:S05]  /*7730*/  BSYNC.RECONVERGENT B0 ;  /* 0x0000000000007941 */ /* 0x000fea0003800200 */
.L_x_98:
[----:B------:R-:W-:Y:S04]  /*7740*/  BSSY.RECONVERGENT B0, `(.L_x_100) ;  /* 0x0000003000007945 */ /* 0x000fe80003800200 */
[----:B------:R-:W-:Y:S05]  /*7750*/  @P0 BRA `(.L_x_101) ;  /* 0x0000000000040947 */ /* 0x000fea0003800000 */
[----:B------:R-:W-:Y:S04]  /*7760*/  DEPBAR.LE SB0, 0x0 ;  /* 0x000080000000791a */ /* 0x000fe80000000000 */
.L_x_101:
[----:B------:R-:W-:Y:S05]  /*7770*/  BSYNC.RECONVERGENT B0 ;  /* 0x0000000000007941 */ /* 0x000fea0003800200 */
.L_x_100:
[----:B------:R-:W-:Y:S01]  /*7780*/  BAR.SYNC.DEFER_BLOCKING 0x1, 0x80 ;  /* 0x0042000000007b1d */ /* 0x000fe20000010000 */
[----:B------:R-:W-:Y:S01]  /*7790*/  UIADD3 UR41, UPT, UPT, UR41, 0x1, URZ ;  /* 0x0000000129297890 */ /* 0x000fe2000fffe0ff */
[----:B------:R-:W-:Y:S03]  /*77a0*/  IADD3 R81, PT, PT, R81, 0x1, RZ ;  /* 0x0000000151517810 */ /* 0x000fe60007ffe0ff */
[----:B------:R-:W-:Y:S09]  /*77b0*/  UISETP.NE.AND UP0, UPT, UR41, URZ, UPT ;  /* 0x000000ff2900728c */ /* 0x000ff2000bf05270 */
[----:B------:R-:W-:Y:S05]  /*77c0*/  BRA.U !UP0, `(.L_x_102) ;  /* 0x0000000108287547 */ /* 0x000fea000b800000 */
[----:B------:R-:W-:Y:S01]  /*77d0*/  ISETP.NE.AND P0, PT, R156, RZ, PT ;  /* 0x000000ff9c00720c */ /* 0x000fe20003f05270 */
[----:B-1----:R-:W-:Y:S11]  /*77e0*/  IMAD.U32 R0, RZ, RZ, UR37 ;  /* 0x00000025ff007e24 */ /* 0x002ff6000f8e00ff */
[----:B------:R-:W-:Y:S01]  /*77f0*/  @!UPT UIADD3 URZ, UPT, UPT, URZ, URZ, URZ ;  /* 0x000000fffffff290 */ /* 0x000fe2000fffe0ff */
[C---:B------:R-:W-:Y:S01]  /*7800*/  @P0 LEA R2, R149.reuse, UR40, 0x3 ;  /* 0x0000002895020c11 */ /* 0x040fe2000f8e18ff */
[----:B------:R-:W-:Y:S04]  /*7810*/  VIADD R149, R149, 0x1 ;  /* 0x0000000195957836 */ /* 0x000fe80000000000 */
[----:B------:R-:W-:Y:S05]  /*7820*/  @P0 VIADD R2, R2, 0x50 ;  /* 0x0000005002020836 */ /* 0x000fea0000000000 */
[----:B------:R-:W-:Y:S04]  /*7830*/  @P0 PRMT R0, R0, 0x654, R2 ;  /* 0x0000065400000816 */ /* 0x000fe80000000002 */
[----:B------:R2:W-:Y:S01]  /*7840*/  @P0 SYNCS.ARRIVE.TRANS64.RED.A1T0 RZ, [R0+URZ], RZ ;  /* 0x000000ff00ff09a7 */ /* 0x0005e200081004ff */
[C---:B------:R-:W-:Y:S04]  /*7850*/  ISETP.NE.AND P0, PT, R149.reuse, 0x2, PT ;  /* 0x000000029500780c */ /* 0x040fe80003f05270 */
[----:B------:R-:W-:Y:S09]  /*7860*/  SEL R149, R149, RZ, P0 ;  /* 0x000000ff95957207 */ /* 0x000ff20000000000 */
.L_x_102:
[----:B------:R-:W-:Y:S01]  /*7870*/  ISETP.NE.AND P2, PT, R154, RZ, PT ;  /* 0x000000ff9a00720c */ /* 0x000fe20003f45270 */
[----:B------:R-:W-:Y:S01]  /*7880*/  UISETP.NE.AND UP0, UPT, UR32, 0x2, UPT ;  /* 0x000000022000788c */ /* 0x000fe2000bf05270 */
[----:B------:R-:W-:Y:S01]  /*7890*/  ISETP.NE.AND P0, PT, R155, 0x2, PT ;  /* 0x000000029b00780c */ /* 0x000fe20003f05270 */
[----:B------:R-:W-:Y:S01]  /*78a0*/  IMAD.IADD R140, R79, 0x1, R138 ;  /* 0x000000014f8c7824 */ /* 0x000fe200078e028a */
[----:B------:R-:W-:Y:S01]  /*78b0*/  ISETP.NE.AND P1, PT, R81, 0x4, PT ;  /* 0x000000045100780c */ /* 0x000fe20003f25270 */
[----:B------:R-:W-:Y:S01]  /*78c0*/  USEL UR4, URZ, 0x1, UP0 ;  /* 0x00000001ff047887 */ /* 0x000fe20008000000 */
[----:B------:R-:W-:Y:S01]  /*78d0*/  SEL R2, RZ, 0x1, P0 ;  /* 0x00000001ff027807 */ /* 0x000fe20000000000 */
[----:B------:R-:W-:Y:S01]  /*78e0*/  USEL UR42, UR32, URZ, UP0 ;  /* 0x000000ff202a7287 */ /* 0x000fe20008000000 */
[----:B-12---:R-:W-:Y:S01]  /*78f0*/  SEL R0, RZ, 0x1, P1 ;  /* 0x00000001ff007807 */ /* 0x006fe20000800000 */
[----:B------:R-:W-:Y:S01]  /*7900*/  IMAD.IADD R141, R80, 0x1, R139 ;  /* 0x00000001508d7824 */ /* 0x000fe200078e028b */
[----:B------:R-:W-:Y:S02]  /*7910*/  LOP3.LUT R150, R150, R2, RZ, 0x3c, !PT ;  /* 0x0000000296967212 */ /* 0x000fe400078e3cff */
[----:B------:R-:W-:Y:S02]  /*7920*/  LOP3.LUT R152, R152, UR4, RZ, 0x3c, !PT ;  /* 0x0000000498987c12 */ /* 0x000fe4000f8e3cff */
[----:B------:R-:W-:Y:S02]  /*7930*/  @P2 R2UR UR36, R148 ;  /* 0x00000000942422ca */ /* 0x000fe400000e0000 */
[----:B------:R-:W-:Y:S02]  /*7940*/  LOP3.LUT R151, R151, R0, RZ, 0x3c, !PT ;  /* 0x0000000097977212 */ /* 0x000fe400078e3cff */
[----:B------:R-:W-:Y:S02]  /*7950*/  SEL R155, R155, RZ, P0 ;  /* 0x000000ff9b9b7207 */ /* 0x000fe40000000000 */
[----:B------:R-:W-:Y:S01]  /*7960*/  SEL R81, R81, RZ, P1 ;  /* 0x000000ff51517207 */ /* 0x000fe20000800000 */
[----:B------:R-:W-:Y:S08]  /*7970*/  @P2 BRA `(.L_x_103) ;  /* 0xffffffd4002c2947 */ /* 0x000ff0000383ffff */
[----:B------:R-:W-:-:S09]  /*7980*/  UISETP.NE.AND UP0, UPT, UR44, URZ, UPT ;  /* 0x000000ff2c00728c */ /* 0x000fd2000bf05270 */
[----:B------:R-:W-:Y:S05]  /*7990*/  BRA.U !UP0, `(.L_x_104) ;  /* 0x0000000108487547 */ /* 0x000fea000b800000 */
[----:B------:R-:W1:Y:S02]  /*79a0*/  LDCU.64 UR4, c[0x0][0x890] ;  /* 0x00011200ff0477ac */ /* 0x000e640008000a00 */
[----:B-1----:R-:W-:-:S04]  /*79b0*/  UISETP.NE.U32.AND UP0, UPT, UR4, URZ, UPT ;  /* 0x000000ff0400728c */ /* 0x002fc8000bf05070 */
[----:B------:R-:W-:-:S09]  /*79c0*/  UISETP.NE.AND.EX UP0, UPT, UR5, URZ, UPT, UP0 ;  /* 0x000000ff0500728c */ /* 0x000fd2000bf05300 */
[----:B------:R-:W-:Y:S05]  /*79d0*/  BRA.U UP0, `(.L_x_105) ;  /* 0x00000001000c7547 */ /* 0x000fea000b800000 */
[----:B------:R-:W-:-:S13]  /*79e0*/  FSETP.NEU.AND P0, PT, R83, RZ, PT ;  /* 0x000000ff5300720b */ /* 0x000fda0003f0d000 */
[----:B------:R-:W-:Y:S05]  /*79f0*/  @!P0 EXIT ;  /* 0x000000000000894d */ /* 0x000fea0003800000 */
[----:B------:R-:W-:Y:S05]  /*7a00*/  BRA `(.L_x_104) ;  /* 0x00000000002c7947 */ /* 0x000fea0003800000 */
.L_x_105:
[----:B------:R-:W-:Y:S01]  /*7a10*/  LOP3.LUT P0, RZ, R142, 0xff, RZ, 0xc0, !PT ;  /* 0x000000ff8eff7812 */ /* 0x000fe2000780c0ff */
[----:B------:R-:W-:-:S12]  /*7a20*/  BSSY.RECONVERGENT B0, `(.L_x_104) ;  /* 0x0000009000007945 */ /* 0x000fd80003800200 */
[----:B------:R-:W-:Y:S05]  /*7a30*/  @P0 BRA `(.L_x_106) ;  /* 0x0000000000140947 */ /* 0x000fea0003800000 */
[----:B------:R-:W1:Y:S02]  /*7a40*/  LDCU.64 UR4, c[0x0][0x888] ;  /* 0x00011100ff0477ac */ /* 0x000e640008000a00 */
[----:B-1----:R-:W-:-:S04]  /*7a50*/  ISETP.NE.U32.AND P0, PT, RZ, UR4, PT ;  /* 0x00000004ff007c0c */ /* 0x002fc8000bf05070 */
[----:B------:R-:W-:-:S13]  /*7a60*/  ISETP.NE.AND.EX P0, PT, RZ, UR5, PT, P0 ;  /* 0x00000005ff007c0c */ /* 0x000fda000bf05300 */
[----:B------:R-:W-:Y:S05]  /*7a70*/  @!P0 EXIT ;  /* 0x000000000000894d */ /* 0x000fea0003800000 */
[----:B------:R-:W-:Y:S05]  /*7a80*/  BRA `(.L_x_107) ;  /* 0x0000000000087947 */ /* 0x000fea0003800000 */
.L_x_106:
[----:B------:R-:W-:-:S13]  /*7a90*/  FSETP.NEU.AND P0, PT, R83, RZ, PT ;  /* 0x000000ff5300720b */ /* 0x000fda0003f0d000 */
[----:B------:R-:W-:Y:S05]  /*7aa0*/  @!P0 EXIT ;  /* 0x000000000000894d */ /* 0x000fea0003800000 */
.L_x_107:
[----:B------:R-:W-:Y:S05]  /*7ab0*/  BSYNC.RECONVERGENT B0 ;  /* 0x0000000000007941 */ /* 0x000fea0003800200 */
.L_x_104:
[----:B------:R-:W-:-:S04]  /*7ac0*/  DEPBAR.LE SB0, 0x0 ;  /* 0x000080000000791a */ /* 0x000fc80000000000 */
[----:B------:R-:W-:Y:S05]  /*7ad0*/  EXIT ;  /* 0x000000000000794d */ /* 0x000fea0003800000 */
.L_x_19:
[----:B--2---:R2:W1:Y:S02]  /*7ae0*/  SYNCS.PHASECHK.TRANS64.TRYWAIT P0, [R2+URZ+0xe0], R3 ;  /* 0x0000e003020075a7 */ /* 0x00446400080011ff */
[----:B-1----:R-:W-:Y:S05]  /*7af0*/  @!P0 NANOSLEEP.SYNCS 0x989680 ;  /* 0x009896800000895d */ /* 0x002fea0003900000 */
[----:B------:R-:W1:Y:S02]  /*7b00*/  @!P0 SYNCS.PHASECHK.TRANS64 P0, [R2+URZ+0xe0], R3 ;  /* 0x0000e003020085a7 */ /* 0x000e6400080010ff */
[----:B-1----:R-:W-:Y:S05]  /*7b10*/  @!P0 BRA `(.L_x_19) ;  /* 0xfffffffc00f08947 */ /* 0x002fea000383ffff */
[----:B------:R-:W-:Y:S05]  /*7b20*/  BRA `(.L_x_108) ;  /* 0xffffff98009c7947 */ /* 0x000fea000383ffff */
.L_x_22:
[----:B-1----:R-:W-:Y:S07]  /*7b30*/  MOV R2, UR33 ;  /* 0x0000002100027c02 */ /* 0x002fee0008000f00 */
.L_x_109:
[----:B-1----:R1:W2:Y:S02]  /*7b40*/  SYNCS.PHASECHK.TRANS64.TRYWAIT P0, [R2+URZ+0x20], R4 ;  /* 0x00002004020075a7 */ /* 0x0022a400080011ff */
[----:B--2---:R-:W-:Y:S05]  /*7b50*/  @!P0 NANOSLEEP.SYNCS 0x989680 ;  /* 0x009896800000895d */ /* 0x004fea0003900000 */
[----:B------:R-:W2:Y:S02]  /*7b60*/  @!P0 SYNCS.PHASECHK.TRANS64 P0, [R2+URZ+0x20], R4 ;  /* 0x00002004020085a7 */ /* 0x000ea400080010ff */
[----:B--2---:R-:W-:Y:S05]  /*7b70*/  @!P0 BRA `(.L_x_109) ;  /* 0xfffffffc00f08947 */ /* 0x004fea000383ffff */
[----:B------:R-:W-:Y:S05]  /*7b80*/  BRA `(.L_x_21) ;  /* 0xffffff9800ec7947 */ /* 0x000fea000383ffff */
.L_x_28:
[----:B-1----:R-:W-:Y:S07]  /*7b90*/  MOV R2, UR33 ;  /* 0x0000002100027c02 */ /* 0x002fee0008000f00 */
.L_x_110:
[----:B-1----:R1:W2:Y:S02]  /*7ba0*/  SYNCS.PHASECHK.TRANS64.TRYWAIT P0, [R2+URZ+0x20], R4 ;  /* 0x00002004020075a7 */ /* 0x0022a400080011ff */
[----:B--2---:R-:W-:Y:S05]  /*7bb0*/  @!P0 NANOSLEEP.SYNCS 0x989680 ;  /* 0x009896800000895d */ /* 0x004fea0003900000 */
[----:B------:R-:W2:Y:S02]  /*7bc0*/  @!P0 SYNCS.PHASECHK.TRANS64 P0, [R2+URZ+0x20], R4 ;  /* 0x00002004020085a7 */ /* 0x000ea400080010ff */
[----:B--2---:R-:W-:Y:S05]  /*7bd0*/  @!P0 BRA `(.L_x_110) ;  /* 0xfffffffc00f08947 */ /* 0x004fea000383ffff */
[----:B------:R-:W-:Y:S05]  /*7be0*/  BRA `(.L_x_27) ;  /* 0xffffff9c00c47947 */ /* 0x000fea000383ffff */
.L_x_32:
[----:B-1----:R1:W2:Y:S02]  /*7bf0*/  SYNCS.PHASECHK.TRANS64.TRYWAIT P0, [R2+URZ+0x70], R3 ;  /* 0x00007003020075a7 */ /* 0x0022a400080011ff */
[----:B--2---:R-:W-:Y:S05]  /*7c00*/  @!P0 NANOSLEEP.SYNCS 0x989680 ;  /* 0x009896800000895d */ /* 0x004fea0003900000 */
[----:B------:R-:W2:Y:S02]  /*7c10*/  @!P0 SYNCS.PHASECHK.TRANS64 P0, [R2+URZ+0x70], R3 ;  /* 0x00007003020085a7 */ /* 0x000ea400080010ff */
[----:B--2---:R-:W-:Y:S05]  /*7c20*/  @!P0 BRA `(.L_x_32) ;  /* 0xfffffffc00f08947 */ /* 0x004fea000383ffff */
[----:B------:R-:W-:Y:S05]  /*7c30*/  BRA `(.L_x_111) ;  /* 0xffffffa0007c7947 */ /* 0x000fea000383ffff */
.L_x_36:
[----:B----4-:R-:W-:-:S07]  /*7c40*/  MOV R0, UR5 ;  /* 0x0000000500007c02 */ /* 0x010fce0008000f00 */
.L_x_112:
[----:B-1----:R1:W2:Y:S02]  /*7c50*/  SYNCS.PHASECHK.TRANS64.TRYWAIT P0, [R0+URZ], R2 ;  /* 0x00000002000075a7 */ /* 0x0022a400080011ff */
[----:B--2---:R-:W-:Y:S05]  /*7c60*/  @!P0 NANOSLEEP.SYNCS 0x989680 ;  /* 0x009896800000895d */ /* 0x004fea0003900000 */
[----:B------:R-:W2:Y:S02]  /*7c70*/  @!P0 SYNCS.PHASECHK.TRANS64 P0, [R0+URZ], R2 ;  /* 0x00000002000085a7 */ /* 0x000ea400080010ff */
[----:B--2---:R-:W-:Y:S05]  /*7c80*/  @!P0 BRA `(.L_x_112) ;  /* 0xfffffffc00f08947 */ /* 0x004fea000383ffff */
[----:B------:R-:W-:Y:S05]  /*7c90*/  BRA `(.L_x_113) ;  /* 0xffffffa400ec7947 */ /* 0x000fea000383ffff */
.L_x_37:
[----:B----4-:R-:W-:-:S07]  /*7ca0*/  MOV R0, UR5 ;  /* 0x0000000500007c02 */ /* 0x010fce0008000f00 */
.L_x_114:
[----:B-1----:R1:W2:Y:S02]  /*7cb0*/  SYNCS.PHASECHK.TRANS64.TRYWAIT P0, [R0+URZ], R3 ;  /* 0x00000003000075a7 */ /* 0x0022a400080011ff */
[----:B--2---:R-:W-:Y:S05]  /*7cc0*/  @!P0 NANOSLEEP.SYNCS 0x989680 ;  /* 0x009896800000895d */ /* 0x004fea0003900000 */
[----:B------:R-:W2:Y:S02]  /*7cd0*/  @!P0 SYNCS.PHASECHK.TRANS64 P0, [R0+URZ], R3 ;  /* 0x00000003000085a7 */ /* 0x000ea400080010ff */
[----:B--2---:R-:W-:Y:S05]  /*7ce0*/  @!P0 BRA `(.L_x_114) ;  /* 0xfffffffc00f08947 */ /* 0x004fea000383ffff */
[----:B------:R-:W-:Y:S05]  /*7cf0*/  BRA `(.L_x_115) ;  /* 0xffffffa400f87947 */ /* 0x000fea000383ffff */
.L_x_38:
[----:B----4-:R-:W-:-:S07]  /*7d00*/  MOV R0, UR5 ;  /* 0x0000000500007c02 */ /* 0x010fce0008000f00 */
.L_x_116:
[----:B-1----:R1:W2:Y:S02]  /*7d10*/  SYNCS.PHASECHK.TRANS64.TRYWAIT P0, [R0+URZ], R3 ;  /* 0x00000003000075a7 */ /* 0x0022a400080011ff */
[----:B--2---:R-:W-:Y:S05]  /*7d20*/  @!P0 NANOSLEEP.SYNCS 0x989680 ;  /* 0x009896800000895d */ /* 0x004fea0003900000 */
[----:B------:R-:W2:Y:S02]  /*7d30*/  @!P0 SYNCS.PHASECHK.TRANS64 P0, [R0+URZ], R3 ;  /* 0x00000003000085a7 */ /* 0x000ea400080010ff */
[----:B--2---:R-:W-:Y:S05]  /*7d40*/  @!P0 BRA `(.L_x_116) ;  /* 0xfffffffc00f08947 */ /* 0x004fea000383ffff */
[----:B------:R-:W-:Y:S05]  /*7d50*/  BRA `(.L_x_117) ;  /* 0xffffffa800047947 */ /* 0x000fea000383ffff */
.L_x_41:
[----:B-1----:R1:W2:Y:S02]  /*7d60*/  SYNCS.PHASECHK.TRANS64.TRYWAIT P0, [R0+URZ+0xd0], R4 ;  /* 0x0000d004000075a7 */ /* 0x0022a400080011ff */
[----:B--2---:R-:W-:Y:S05]  /*7d70*/  @!P0 NANOSLEEP.SYNCS 0x989680 ;  /* 0x009896800000895d */ /* 0x004fea0003900000 */
[----:B------:R-:W2:Y:S02]  /*7d80*/  @!P0 SYNCS.PHASECHK.TRANS64 P0, [R0+URZ+0xd0], R4 ;  /* 0x0000d004000085a7 */ /* 0x000ea400080010ff */
[----:B--2---:R-:W-:Y:S05]  /*7d90*/  @!P0 BRA `(.L_x_41) ;  /* 0xfffffffc00f08947 */ /* 0x004fea000383ffff */
[----:B------:R-:W-:Y:S05]  /*7da0*/  BRA `(.L_x_118) ;  /* 0xffffffa800607947 */ /* 0x000fea000383ffff */
.L_x_42:
[----:B------:R-:W-:-:S07]  /*7db0*/  MOV R0, UR5 ;  /* 0x0000000500007c02 */ /* 0x000fce0008000f00 */
.L_x_119:
[----:B-1----:R1:W2:Y:S02]  /*7dc0*/  SYNCS.PHASECHK.TRANS64.TRYWAIT P0, [R0+URZ+0x80], R5 ;  /* 0x00008005000075a7 */ /* 0x0022a400080011ff */
[----:B--2---:R-:W-:Y:S05]  /*7dd0*/  @!P0 NANOSLEEP.SYNCS 0x989680 ;  /* 0x009896800000895d */ /* 0x004fea0003900000 */
[----:B------:R-:W2:Y:S02]  /*7de0*/  @!P0 SYNCS.PHASECHK.TRANS64 P0, [R0+URZ+0x80], R5 ;  /* 0x00008005000085a7 */ /* 0x000ea400080010ff */
[----:B--2---:R-:W-:Y:S05]  /*7df0*/  @!P0 BRA `(.L_x_119) ;  /* 0xfffffffc00f08947 */ /* 0x004fea000383ffff */
[----:B------:R-:W-:Y:S05]  /*7e00*/  BRA `(.L_x_120) ;  /* 0xffffffa800707947 */ /* 0x000fea000383ffff */
.L_x_43:
[----:B-1----:R1:W2:Y:S02]  /*7e10*/  SYNCS.PHASECHK.TRANS64.TRYWAIT P1, [R0+URZ+0x70], R4 ;  /* 0x00007004000075a7 */ /* 0x0022a400080211ff */
[----:B--2---:R-:W-:Y:S05]  /*7e20*/  @!P1 NANOSLEEP.SYNCS 0x989680 ;  /* 0x009896800000995d */ /* 0x004fea0003900000 */
[----:B------:R-:W2:Y:S02]  /*7e30*/  @!P1 SYNCS.PHASECHK.TRANS64 P1, [R0+URZ+0x70], R4 ;  /* 0x00007004000095a7 */ /* 0x000ea400080210ff */
[----:B--2---:R-:W-:Y:S05]  /*7e40*/  @!P1 BRA `(.L_x_43) ;  /* 0xfffffffc00f09947 */ /* 0x004fea000383ffff */
[----:B------:R-:W-:Y:S05]  /*7e50*/  BRA `(.L_x_121) ;  /* 0xffffffa800a07947 */ /* 0x000fea000383ffff */
.L_x_46:
[----:B------:R-:W-:-:S07]  /*7e60*/  MOV R0, UR5 ;  /* 0x0000000500007c02 */ /* 0x000fce0008000f00 */
.L_x_122:
[----:B-1----:R1:W2:Y:S02]  /*7e70*/  SYNCS.PHASECHK.TRANS64.TRYWAIT P0, [R0+URZ+0x80], R2 ;  /* 0x00008002000075a7 */ /* 0x0022a400080011ff */
[----:B--2---:R-:W-:Y:S05]  /*7e80*/  @!P0 NANOSLEEP.SYNCS 0x989680 ;  /* 0x009896800000895d */ /* 0x004fea0003900000 */
[----:B------:R-:W2:Y:S02]  /*7e90*/  @!P0 SYNCS.PHASECHK.TRANS64 P0, [R0+URZ+0x80], R2 ;  /* 0x00008002000085a7 */ /* 0x000ea400080010ff */
[----:B--2---:R-:W-:Y:S05]  /*7ea0*/  @!P0 BRA `(.L_x_122) ;  /* 0xfffffffc00f08947 */ /* 0x004fea000383ffff */
[----:B------:R-:W-:Y:S05]  /*7eb0*/  BRA `(.L_x_45) ;  /* 0xffffffa800f47947 */ /* 0x000fea000383ffff */
.L_x_53:
[----:B-1----:R1:W2:Y:S02]  /*7ec0*/  SYNCS.PHASECHK.TRANS64.TRYWAIT P1, [R0+URZ+0x70], R2 ;  /* 0x00007002000075a7 */ /* 0x0022a400080211ff */
[----:B--2---:R-:W-:Y:S05]  /*7ed0*/  @!P1 NANOSLEEP.SYNCS 0x989680 ;  /* 0x009896800000995d */ /* 0x004fea0003900000 */
[----:B------:R-:W2:Y:S02]  /*7ee0*/  @!P1 SYNCS.PHASECHK.TRANS64 P1, [R0+URZ+0x70], R2 ;  /* 0x00007002000095a7 */ /* 0x000ea400080210ff */
[----:B--2---:R-:W-:Y:S05]  /*7ef0*/  @!P1 BRA `(.L_x_53) ;  /* 0xfffffffc00f09947 */ /* 0x004fea000383ffff */
[----:B------:R-:W-:Y:S05]  /*7f00*/  BRA `(.L_x_123) ;  /* 0xffffffb000847947 */ /* 0x000fea000383ffff */
.L_x_54:
[----:B------:R-:W-:-:S07]  /*7f10*/  MOV R2, UR14 ;  /* 0x0000000e00027c02 */ /* 0x000fce0008000f00 */
.L_x_124:
[----:B-1----:R1:W2:Y:S02]  /*7f20*/  SYNCS.PHASECHK.TRANS64.TRYWAIT P0, [R2+URZ+0xb0], R0 ;  /* 0x0000b000020075a7 */ /* 0x0022a400080011ff */
[----:B--2---:R-:W-:Y:S05]  /*7f30*/  @!P0 NANOSLEEP.SYNCS 0x989680 ;  /* 0x009896800000895d */ /* 0x004fea0003900000 */
[----:B------:R-:W2:Y:S02]  /*7f40*/  @!P0 SYNCS.PHASECHK.TRANS64 P0, [R2+URZ+0xb0], R0 ;  /* 0x0000b000020085a7 */ /* 0x000ea400080010ff */
[----:B--2---:R-:W-:Y:S05]  /*7f50*/  @!P0 BRA `(.L_x_124) ;  /* 0xfffffffc00f08947 */ /* 0x004fea000383ffff */
[----:B------:R-:W-:Y:S05]  /*7f60*/  BRA `(.L_x_125) ;  /* 0xffffffb000d07947 */ /* 0x000fea000383ffff */
.L_x_57:
[----:B------:R-:W-:Y:S07]  /*7f70*/  MOV R0, UR19 ;  /* 0x0000001300007c02 */ /* 0x000fee0008000f00 */
.L_x_126:
[----:B-1----:R1:W2:Y:S02]  /*7f80*/  SYNCS.PHASECHK.TRANS64.TRYWAIT P0, [R0+URZ], R2 ;  /* 0x00000002000075a7 */ /* 0x0022a400080011ff */
[----:B--2---:R-:W-:Y:S05]  /*7f90*/  @!P0 NANOSLEEP.SYNCS 0x989680 ;  /* 0x009896800000895d */ /* 0x004fea0003900000 */
[----:B------:R-:W2:Y:S02]  /*7fa0*/  @!P0 SYNCS.PHASECHK.TRANS64 P0, [R0+URZ], R2 ;  /* 0x00000002000085a7 */ /* 0x000ea400080010ff */
[----:B--2---:R-:W-:Y:S05]  /*7fb0*/  @!P0 BRA `(.L_x_126) ;  /* 0xfffffffc00f08947 */ /* 0x004fea000383ffff */
[----:B------:R-:W-:Y:S05]  /*7fc0*/  BRA `(.L_x_56) ;  /* 0xffffffb000ec7947 */ /* 0x000fea000383ffff */
.L_x_60:
[----:B------:R-:W-:-:S07]  /*7fd0*/  MOV R0, UR5 ;  /* 0x0000000500007c02 */ /* 0x000fce0008000f00 */
.L_x_127:
[----:B--2---:R2:W3:Y:S02]  /*7fe0*/  SYNCS.PHASECHK.TRANS64.TRYWAIT P0, [R0+URZ], R2 ;  /* 0x00000002000075a7 */ /* 0x0044e400080011ff */
[----:B---3--:R-:W-:Y:S05]  /*7ff0*/  @!P0 NANOSLEEP.SYNCS 0x989680 ;  /* 0x009896800000895d */ /* 0x008fea0003900000 */
[----:B------:R-:W3:Y:S02]  /*8000*/  @!P0 SYNCS.PHASECHK.TRANS64 P0, [R0+URZ], R2 ;  /* 0x00000002000085a7 */ /* 0x000ee400080010ff */
[----:B---3--:R-:W-:Y:S05]  /*8010*/  @!P0 BRA `(.L_x_127) ;  /* 0xfffffffc00f08947 */ /* 0x008fea000383ffff */
[----:B------:R-:W-:Y:S05]  /*8020*/  BRA `(.L_x_128) ;  /* 0xffffffb800187947 */ /* 0x000fea000383ffff */
.L_x_61:
[----:B------:R-:W-:-:S07]  /*8030*/  MOV R0, UR5 ;  /* 0x0000000500007c02 */ /* 0x000fce0008000f00 */
.L_x_129:
[----:B--2---:R2:W3:Y:S02]  /*8040*/  SYNCS.PHASECHK.TRANS64.TRYWAIT P0, [R0+URZ], R3 ;  /* 0x00000003000075a7 */ /* 0x0044e400080011ff */
[----:B---3--:R-:W-:Y:S05]  /*8050*/  @!P0 NANOSLEEP.SYNCS 0x989680 ;  /* 0x009896800000895d */ /* 0x008fea0003900000 */
[----:B------:R-:W3:Y:S02]  /*8060*/  @!P0 SYNCS.PHASECHK.TRANS64 P0, [R0+URZ], R3 ;  /* 0x00000003000085a7 */ /* 0x000ee400080010ff */
[----:B---3--:R-:W-:Y:S05]  /*8070*/  @!P0 BRA `(.L_x_129) ;  /* 0xfffffffc00f08947 */ /* 0x008fea000383ffff */
[----:B------:R-:W-:Y:S05]  /*8080*/  BRA `(.L_x_130) ;  /* 0xffffffb800247947 */ /* 0x000fea000383ffff */
.L_x_62:
[----:B------:R-:W-:-:S07]  /*8090*/  MOV R0, UR5 ;  /* 0x0000000500007c02 */ /* 0x000fce0008000f00 */
.L_x_131:
[----:B--2---:R2:W3:Y:S02]  /*80a0*/  SYNCS.PHASECHK.TRANS64.TRYWAIT P0, [R0+URZ], R3 ;  /* 0x00000003000075a7 */ /* 0x0044e400080011ff */
[----:B---3--:R-:W-:Y:S05]  /*80b0*/  @!P0 NANOSLEEP.SYNCS 0x989680 ;  /* 0x009896800000895d */ /* 0x008fea0003900000 */
[----:B------:R-:W3:Y:S02]  /*80c0*/  @!P0 SYNCS.PHASECHK.TRANS64 P0, [R0+URZ], R3 ;  /* 0x00000003000085a7 */ /* 0x000ee400080010ff */
[----:B---3--:R-:W-:Y:S05]  /*80d0*/  @!P0 BRA `(.L_x_131) ;  /* 0xfffffffc00f08947 */ /* 0x008fea000383ffff */
[----:B------:R-:W-:Y:S05]  /*80e0*/  BRA `(.L_x_132) ;  /* 0xffffffb800307947 */ /* 0x000fea000383ffff */
.L_x_63:
[----:B--2---:R-:W-:-:S07]  /*80f0*/  MOV R0, UR6 ;  /* 0x0000000600007c02 */ /* 0x004fce0008000f00 */
.L_x_133:
[----:B--2---:R2:W3:Y:S02]  /*8100*/  SYNCS.PHASECHK.TRANS64.TRYWAIT P0, [R0+URZ], R2 ;  /* 0x00000002000075a7 */ /* 0x0044e400080011ff */
[----:B---3--:R-:W-:Y:S05]  /*8110*/  @!P0 NANOSLEEP.SYNCS 0x989680 ;  /* 0x009896800000895d */ /* 0x008fea0003900000 */
[----:B------:R-:W3:Y:S02]  /*8120*/  @!P0 SYNCS.PHASECHK.TRANS64 P0, [R0+URZ], R2 ;  /* 0x00000002000085a7 */ /* 0x000ee400080010ff */
[----:B---3--:R-:W-:Y:S05]  /*8130*/  @!P0 BRA `(.L_x_133) ;  /* 0xfffffffc00f08947 */ /* 0x008fea000383ffff */
[----:B------:R-:W-:Y:S05]  /*8140*/  BRA `(.L_x_134) ;  /* 0xffffffb8003c7947 */ /* 0x000fea000383ffff */
.L_x_68:
[----:B--2---:R2:W3:Y:S02]  /*8150*/  SYNCS.PHASECHK.TRANS64.TRYWAIT P0, [R0+URZ+0x70], R2 ;  /* 0x00007002000075a7 */ /* 0x0044e400080011ff */
[----:B---3--:R-:W-:Y:S05]  /*8160*/  @!P0 NANOSLEEP.SYNCS 0x989680 ;  /* 0x009896800000895d */ /* 0x008fea0003900000 */
[----:B------:R-:W3:Y:S02]  /*8170*/  @!P0 SYNCS.PHASECHK.TRANS64 P0, [R0+URZ+0x70], R2 ;  /* 0x00007002000085a7 */ /* 0x000ee400080010ff */
[----:B---3--:R-:W-:Y:S05]  /*8180*/  @!P0 BRA `(.L_x_68) ;  /* 0xfffffffc00f08947 */ /* 0x008fea000383ffff */
[----:B------:R-:W-:Y:S05]  /*8190*/  BRA `(.L_x_135) ;  /* 0xffffffbc00387947 */ /* 0x000fea000383ffff */
.L_x_71:
[----:B------:R-:W-:Y:S07]  /*81a0*/  MOV R0, UR4 ;  /* 0x0000000400007c02 */ /* 0x000fee0008000f00 */
.L_x_136:
[----:B--2---:R2:W3:Y:S02]  /*81b0*/  SYNCS.PHASECHK.TRANS64.TRYWAIT P0, [R0+URZ+0x68], R2 ;  /* 0x00006802000075a7 */ /* 0x0044e400080011ff */
[----:B---3--:R-:W-:Y:S05]  /*81c0*/  @!P0 NANOSLEEP.SYNCS 0x989680 ;  /* 0x009896800000895d */ /* 0x008fea0003900000 */
[----:B------:R-:W3:Y:S02]  /*81d0*/  @!P0 SYNCS.PHASECHK.TRANS64 P0, [R0+URZ+0x68], R2 ;  /* 0x00006802000085a7 */ /* 0x000ee400080010ff */
[----:B---3--:R-:W-:Y:S05]  /*81e0*/  @!P0 BRA `(.L_x_136) ;  /* 0xfffffffc00f08947 */ /* 0x008fea000383ffff */
[----:B------:R-:W-:Y:S05]  /*81f0*/  BRA `(.L_x_70) ;  /* 0xffffffc000207947 */ /* 0x000fea000383ffff */
.L_x_74:
[----:B------:R-:W-:Y:S07]  /*8200*/  MOV R0, UR13 ;  /* 0x0000000d00007c02 */ /* 0x000fee0008000f00 */
.L_x_137:
[----:B-1----:R1:W2:Y:S02]  /*8210*/  SYNCS.PHASECHK.TRANS64.TRYWAIT P3, [R0+URZ+0x50], R30 ;  /* 0x0000501e000075a7 */ /* 0x0022a400080611ff */
[----:B--2---:R-:W-:Y:S05]  /*8220*/  @!P3 NANOSLEEP.SYNCS 0x989680 ;  /* 0x009896800000b95d */ /* 0x004fea0003900000 */
[----:B------:R-:W2:Y:S02]  /*8230*/  @!P3 SYNCS.PHASECHK.TRANS64 P3, [R0+URZ+0x50], R30 ;  /* 0x0000501e0000b5a7 */ /* 0x000ea400080610ff */
[----:B--2---:R-:W-:Y:S05]  /*8240*/  @!P3 BRA `(.L_x_137) ;  /* 0xfffffffc00f0b947 */ /* 0x004fea000383ffff */
[----:B------:R-:W-:Y:S05]  /*8250*/  BRA `(.L_x_138) ;  /* 0xffffffc000bc7947 */ /* 0x000fea000383ffff */
.L_x_76:
[----:B------:R-:W-:-:S07]  /*8260*/  MOV R0, UR4 ;  /* 0x0000000400007c02 */ /* 0x000fce0008000f00 */
.L_x_139:
[----:B-1----:R1:W2:Y:S02]  /*8270*/  SYNCS.PHASECHK.TRANS64.TRYWAIT P0, [R0+URZ], R2 ;  /* 0x00000002000075a7 */ /* 0x0022a400080011ff */
[----:B--2---:R-:W-:Y:S05]  /*8280*/  @!P0 NANOSLEEP.SYNCS 0x989680 ;  /* 0x009896800000895d */ /* 0x004fea0003900000 */
[----:B------:R-:W2:Y:S02]  /*8290*/  @!P0 SYNCS.PHASECHK.TRANS64 P0, [R0+URZ], R2 ;  /* 0x00000002000085a7 */ /* 0x000ea400080010ff */
[----:B--2---:R-:W-:Y:S05]  /*82a0*/  @!P0 BRA `(.L_x_139) ;  /* 0xfffffffc00f08947 */ /* 0x004fea000383ffff */
[----:B------:R-:W-:Y:S05]  /*82b0*/  BRA `(.L_x_140) ;  /* 0xffffffc400f87947 */ /* 0x000fea000383ffff */
.L_x_78:
[----:B--2---:R2:W4:Y:S02]  /*82c0*/  SYNCS.PHASECHK.TRANS64.TRYWAIT P0, [R0+URZ+0x70], R2 ;  /* 0x00007002000075a7 */ /* 0x00452400080011ff */
[----:B----4-:R-:W-:Y:S05]  /*82d0*/  @!P0 NANOSLEEP.SYNCS 0x989680 ;  /* 0x009896800000895d */ /* 0x010fea0003900000 */
[----:B------:R-:W4:Y:S02]  /*82e0*/  @!P0 SYNCS.PHASECHK.TRANS64 P0, [R0+URZ+0x70], R2 ;  /* 0x00007002000085a7 */ /* 0x000f2400080010ff */
[----:B----4-:R-:W-:Y:S05]  /*82f0*/  @!P0 BRA `(.L_x_78) ;  /* 0xfffffffc00f08947 */ /* 0x010fea000383ffff */
[----:B------:R-:W-:Y:S05]  /*8300*/  BRA `(.L_x_141) ;  /* 0xffffffc800dc7947 */ /* 0x000fea000383ffff */
.L_x_88:
[----:B-1----:R1:W2:Y:S02]  /*8310*/  SYNCS.PHASECHK.TRANS64.TRYWAIT P0, [R0+URZ+0x40], R2 ;  /* 0x00004002000075a7 */ /* 0x0022a400080011ff */
[----:B--2---:R-:W-:Y:S05]  /*8320*/  @!P0 NANOSLEEP.SYNCS 0x989680 ;  /* 0x009896800000895d */ /* 0x004fea0003900000 */
[----:B------:R-:W2:Y:S02]  /*8330*/  @!P0 SYNCS.PHASECHK.TRANS64 P0, [R0+URZ+0x40], R2 ;  /* 0x00004002000085a7 */ /* 0x000ea400080010ff */
[----:B--2---:R-:W-:Y:S05]  /*8340*/  @!P0 BRA `(.L_x_88) ;  /* 0xfffffffc00f08947 */ /* 0x004fea000383ffff */
[----:B------:R-:W-:Y:S05]  /*8350*/  BRA `(.L_x_87) ;  /* 0xffffffd400c47947 */ /* 0x000fea000383ffff */
.L_x_90:
[----:B-1----:R1:W4:Y:S02]  /*8360*/  SYNCS.PHASECHK.TRANS64.TRYWAIT P1, [R17+URZ+0x90], R3 ;  /* 0x00009003110075a7 */ /* 0x00232400080211ff */
[----:B----4-:R-:W-:Y:S05]  /*8370*/  @!P1 NANOSLEEP.SYNCS 0x989680 ;  /* 0x009896800000995d */ /* 0x010fea0003900000 */
[----:B------:R-:W4:Y:S02]  /*8380*/  @!P1 SYNCS.PHASECHK.TRANS64 P1, [R17+URZ+0x90], R3 ;  /* 0x00009003110095a7 */ /* 0x000f2400080210ff */
[----:B----4-:R-:W-:Y:S05]  /*8390*/  @!P1 BRA `(.L_x_90) ;  /* 0xfffffffc00f09947 */ /* 0x010fea000383ffff */
[----:B------:R-:W-:Y:S05]  /*83a0*/  BRA `(.L_x_89) ;  /* 0xffffffd8004c7947 */ /* 0x000fea000383ffff */
        .weak           $__internal_0_$__cuda_sm10x_tcgen05_guardrail_trap_col_being_dealloced_not_returned_by_alloc
        .type           $__internal_0_$__cuda_sm10x_tcgen05_guardrail_trap_col_being_dealloced_not_returned_by_alloc,@function
        .size           $__internal_0_$__cuda_sm10x_tcgen05_guardrail_trap_col_being_dealloced_not_returned_by_alloc,($__internal_1_$__cuda_sm10x_tcgen05_guardrail_trap_phase_invalid_during_alloc - $__internal_0_$__cuda_sm10x_tcgen05_guardrail_trap_col_being_dealloced_not_returned_by_alloc)
$__internal_0_$__cuda_sm10x_tcgen05_guardrail_trap_col_being_dealloced_not_returned_by_alloc:
[----:B------:R-:W-:Y:S05]  /*83b0*/  BPT.TRAP 0x1 ;  /* 0x000000040000795c */ /* 0x000fea0000300000 */
[----:B------:R-:W-:-:S04]  /*83c0*/  HFMA2 R3, -RZ, RZ, 0, 0 ;  /* 0x00000000ff037431 */ /* 0x000fc800000001ff */
[----:B------:R-:W-:Y:S05]  /*83d0*/  RET.REL.NODEC R2 `(_ZN7cutlass13device_kernelINS_4gemm6kernel13GemmUniversalIN4cute5tupleIJiiiiEEENS1_10collective13CollectiveMmaINS1_35MainloopSm100TmaUmmaWarpSpecializedILi4ELi2ELi4ENS5_IJNS4_1CILi1EEESB_SB_EEEEENS5_IJNSA_ILi64EEENSA_ILi112EEENSA_ILi128EEEEEENS_6half_tENS5_IJlSB_lEEESI_SJ_NS4_8TiledMMAINS4_8MMA_AtomIJNS4_20SM100_MMA_F16BF16_SSISI_SI_fLi64ELi112ELNS4_4UMMA5MajorE0ELSO_0ELNSN_7ScaleInE0ELSP_0EEEEEENS4_6LayoutISC_NS5_IJNSA_ILi0EEEST_ST_EEEEENS5_IJNS4_10UnderscoreESW_SW_EEEEENS4_13SM90_TMA_LOADENS4_14ComposedLayoutINS4_7SwizzleILi3ELi4ELi3EEENS4_18smem_ptr_flag_bitsILi16EEENSS_INS5_IJNSA_ILi8EEESE_EEENS5_IJSE_SB_EEEEEEEvNS4_8identityESZ_S19_vS1A_EENS_8epilogue10collective18CollectiveEpilogueINS1C_23Sm100TmaWarpSpecializedILi2ELi1ELi56ELb1ELb0EEEJSH_NS5_IJNSS_ISE_SB_EENSS_ISF_SB_EEEEESI_SJ_SI_SJ_NS1C_6fusion15FusionCallbacksIS1G_NS1K_17LinearCombinationISI_fSI_fLNS_15FloatRoundStyleE2EEESH_S1J_JEEENS4_5SM1004TMEM4LOAD26SM100_TMEM_LOAD_16dp256b2xESZ_NS10_INS11_ILi1ELi4ELi3EEES14_NSS_INS5_IJS15_NSA_ILi16EEEEEENS5_IJS1V_SB_EEEEEEENS4_17SM75_U32x4_LDSM_NENS4_14SM90_TMA_STOREES1Z_NS4_17SM90_U32x4_STSM_NENS4_39AutoVectorizingCopyWithAssumedAlignmentILi128EEEEEEvvEEEEvNT_6ParamsE) ;  /* 0xffffff7c02087950 */ /* 0x000fea0003c3ffff */
        .weak           $__internal_1_$__cuda_sm10x_tcgen05_guardrail_trap_phase_invalid_during_alloc
        .type           $__internal_1_$__cuda_sm10x_tcgen05_guardrail_trap_phase_invalid_during_alloc,@function
        .size           $__internal_1_$__cuda_sm10x_tcgen05_guardrail_trap_phase_invalid_during_alloc,($__internal_2_$__cuda_sm10x_tcgen05_guardrail_trap_unallocated_columns_being_dealloced - $__internal_1_$__cuda_sm10x_tcgen05_guardrail_trap_phase_invalid_during_alloc)
$__internal_1_$__cuda_sm10x_tcgen05_guardrail_trap_phase_invalid_during_alloc:
[----:B------:R-:W-:Y:S05]  /*83e0*/  BPT.TRAP 0x1 ;  /* 0x000000040000795c */ /* 0x000fea0000300000 */
[----:B------:R-:W-:-:S04]  /*83f0*/  MOV R3, 0x0 ;  /* 0x0000000000037802 */ /* 0x000fc80000000f00 */
[----:B------:R-:W-:Y:S05]  /*8400*/  RET.REL.NODEC R2 `(_ZN7cutlass13device_kernelINS_4gemm6kernel13GemmUniversalIN4cute5tupleIJiiiiEEENS1_10collective13CollectiveMmaINS1_35MainloopSm100TmaUmmaWarpSpecializedILi4ELi2ELi4ENS5_IJNS4_1CILi1EEESB_SB_EEEEENS5_IJNSA_ILi64EEENSA_ILi112EEENSA_ILi128EEEEEENS_6half_tENS5_IJlSB_lEEESI_SJ_NS4_8TiledMMAINS4_8MMA_AtomIJNS4_20SM100_MMA_F16BF16_SSISI_SI_fLi64ELi112ELNS4_4UMMA5MajorE0ELSO_0ELNSN_7ScaleInE0ELSP_0EEEEEENS4_6LayoutISC_NS5_IJNSA_ILi0EEEST_ST_EEEEENS5_IJNS4_10UnderscoreESW_SW_EEEEENS4_13SM90_TMA_LOADENS4_14ComposedLayoutINS4_7SwizzleILi3ELi4ELi3EEENS4_18smem_ptr_flag_bitsILi16EEENSS_INS5_IJNSA_ILi8EEESE_EEENS5_IJSE_SB_EEEEEEEvNS4_8identityESZ_S19_vS1A_EENS_8epilogue10collective18CollectiveEpilogueINS1C_23Sm100TmaWarpSpecializedILi2ELi1ELi56ELb1ELb0EEEJSH_NS5_IJNSS_ISE_SB_EENSS_ISF_SB_EEEEESI_SJ_SI_SJ_NS1C_6fusion15FusionCallbacksIS1G_NS1K_17LinearCombinationISI_fSI_fLNS_15FloatRoundStyleE2EEESH_S1J_JEEENS4_5SM1004TMEM4LOAD26SM100_TMEM_LOAD_16dp256b2xESZ_NS10_INS11_ILi1ELi4ELi3EEES14_NSS_INS5_IJS15_NSA_ILi16EEEEEENS5_IJS1V_SB_EEEEEEENS4_17SM75_U32x4_LDSM_NENS4_14SM90_TMA_STOREES1Z_NS4_17SM90_U32x4_STSM_NENS4_39AutoVectorizingCopyWithAssumedAlignmentILi128EEEEEEvvEEEEvNT_6ParamsE) ;  /* 0xffffff7802fc7950 */ /* 0x000fea0003c3ffff */
        .weak           $__internal_2_$__cuda_sm10x_tcgen05_guardrail_trap_unallocated_columns_being_dealloced
        .type           $__internal_2_$__cuda_sm10x_tcgen05_guardrail_trap_unallocated_columns_being_dealloced,@function
        .size           $__internal_2_$__cuda_sm10x_tcgen05_guardrail_trap_unallocated_columns_being_dealloced,(.L_x_143 - $__internal_2_$__cuda_sm10x_tcgen05_guardrail_trap_unallocated_columns_being_dealloced)
$__internal_2_$__cuda_sm10x_tcgen05_guardrail_trap_unallocated_columns_being_dealloced:
[----:B------:R-:W-:Y:S05]  /*8410*/  BPT.TRAP 0x1 ;  /* 0x000000040000795c */ /* 0x000fea0000300000 */
[----:B------:R-:W-:-:S04]  /*8420*/  HFMA2 R3, -RZ, RZ, 0, 0 ;  /* 0x00000000ff037431 */ /* 0x000fc800000001ff */
[----:B------:R-:W-:Y:S05]  /*8430*/  RET.REL.NODEC R2 `(_ZN7cutlass13device_kernelINS_4gemm6kernel13GemmUniversalIN4cute5tupleIJiiiiEEENS1_10collective13CollectiveMmaINS1_35MainloopSm100TmaUmmaWarpSpecializedILi4ELi2ELi4ENS5_IJNS4_1CILi1EEESB_SB_EEEEENS5_IJNSA_ILi64EEENSA_ILi112EEENSA_ILi128EEEEEENS_6half_tENS5_IJlSB_lEEESI_SJ_NS4_8TiledMMAINS4_8MMA_AtomIJNS4_20SM100_MMA_F16BF16_SSISI_SI_fLi64ELi112ELNS4_4UMMA5MajorE0ELSO_0ELNSN_7ScaleInE0ELSP_0EEEEEENS4_6LayoutISC_NS5_IJNSA_ILi0EEEST_ST_EEEEENS5_IJNS4_10UnderscoreESW_SW_EEEEENS4_13SM90_TMA_LOADENS4_14ComposedLayoutINS4_7SwizzleILi3ELi4ELi3EEENS4_18smem_ptr_flag_bitsILi16EEENSS_INS5_IJNSA_ILi8EEESE_EEENS5_IJSE_SB_EEEEEEEvNS4_8identityESZ_S19_vS1A_EENS_8epilogue10collective18CollectiveEpilogueINS1C_23Sm100TmaWarpSpecializedILi2ELi1ELi56ELb1ELb0EEEJSH_NS5_IJNSS_ISE_SB_EENSS_ISF_SB_EEEEESI_SJ_SI_SJ_NS1C_6fusion15FusionCallbacksIS1G_NS1K_17LinearCombinationISI_fSI_fLNS_15FloatRoundStyleE2EEESH_S1J_JEEENS4_5SM1004TMEM4LOAD26SM100_TMEM_LOAD_16dp256b2xESZ_NS10_INS11_ILi1ELi4ELi3EEES14_NSS_INS5_IJS15_NSA_ILi16EEEEEENS5_IJS1V_SB_EEEEEEENS4_17SM75_U32x4_LDSM_NENS4_14SM90_TMA_STOREES1Z_NS4_17SM90_U32x4_STSM_NENS4_39AutoVectorizingCopyWithAssumedAlignmentILi128EEEEEEvvEEEEvNT_6ParamsE) ;  /* 0xffffff7802f07950 */ /* 0x000fea0003c3ffff */
.L_x_142:
[----:B------:R-:W-:-:S00]  /*8440*/  BRA `(.L_x_142) ;  /* 0xfffffffc00fc7947 */ /* 0x000fc0000383ffff */
[----:B------:R-:W-:-:S00]  /*8450*/  NOP ;  /* 0x0000000000007918 */ /* 0x000fc00000000000 */
        /* <DEDUP_REMOVED lines=10> */
.L_x_143:


//--------------------- .nv.global.init           --------------------------
	.section	.nv.global.init,"aw",@progbits
.nv.global.init:
	.type		$str$27,@object
	.size		$str$27,($str$28 - $str$27)
$str$27:
        /*0000*/ 	.byte	0x28, 0x61, 0x64, 0x64, 0x72, 0x65, 0x73, 0x73, 0x20, 0x26, 0x20, 0x6d, 0x61, 0x73, 0x6b, 0x29
        /*0010*/ 	.byte	0x20, 0x3d, 0x3d, 0x20, 0x30, 0x00
	.type		$str$28,@object
	.size		$str$28,($str$26 - $str$28)
$str$28:
        /*0016*/ 	.byte	0x2f, 0x74, 0x6d, 0x70, 0x2f, 0x63, 0x75, 0x74, 0x6c, 0x61, 0x73, 0x73, 0x5f, 0x73, 0x77, 0x65
        /*0026*/ 	.byte	0x65, 0x70, 0x5f, 0x73, 0x72, 0x63, 0x2f, 0x69, 0x6e, 0x63, 0x6c, 0x75, 0x64, 0x65, 0x2f, 0x63
        /*0036*/ 	.byte	0x75, 0x74, 0x65, 0x2f, 0x70, 0x6f, 0x69, 0x6e, 0x74, 0x65, 0x72, 0x5f, 0x66, 0x6c, 0x61, 0x67
        /*0046*/ 	.byte	0x67, 0x65, 0x64, 0x2e, 0x68, 0x70, 0x70, 0x00
	.type		$str$26,@object
	.size		$str$26,($str$25 - $str$26)
$str$26:
        /*004e*/ 	.byte	0x2f, 0x74, 0x6d, 0x70, 0x2f, 0x63, 0x75, 0x74, 0x6c, 0x61, 0x73, 0x73, 0x5f, 0x73, 0x77, 0x65
        /*005e*/ 	.byte	0x65, 0x70, 0x5f, 0x73, 0x72, 0x63, 0x2f, 0x69, 0x6e, 0x63, 0x6c, 0x75, 0x64, 0x65, 0x2f, 0x63
        /*006e*/ 	.byte	0x75, 0x74, 0x65, 0x2f, 0x61, 0x74, 0x6f, 0x6d, 0x2f, 0x63, 0x6f, 0x70, 0x79, 0x5f, 0x74, 0x72
        /*007e*/ 	.byte	0x61, 0x69, 0x74, 0x73, 0x5f, 0x73, 0x6d, 0x31, 0x30, 0x30, 0x2e, 0x68, 0x70, 0x70, 0x00
	.type		$str$25,@object
	.size		$str$25,(__unnamed_1 - $str$25)
$str$25:
        /*008d*/ 	.byte	0x28, 0x28, 0x75, 0x69, 0x6e, 0x74, 0x33, 0x32, 0x5f, 0x74, 0x28, 0x74, 0x68, 0x72, 0x65, 0x61
        /*009d*/ 	.byte	0x64, 0x49, 0x64, 0x78, 0x2e, 0x78, 0x29, 0x20, 0x2f, 0x20, 0x33, 0x32, 0x29, 0x20, 0x25, 0x20
        /*00ad*/ 	.byte	0x34, 0x29, 0x20, 0x3d, 0x3d, 0x20, 0x28, 0x28, 0x28, 0x74, 0x6d, 0x65, 0x6d, 0x5f, 0x61, 0x64
        /*00bd*/ 	.byte	0x64, 0x72, 0x20, 0x3e, 0x3e, 0x20, 0x31, 0x36, 0x29, 0x20, 0x2f, 0x20, 0x33, 0x32, 0x29, 0x20
        /*00cd*/ 	.byte	0x25, 0x20, 0x34, 0x29, 0x00
	.type		__unnamed_1,@object
	.size		__unnamed_1,(__unnamed_2 - __unnamed_1)
__unnamed_1:
        /*00d2*/ 	.byte	0x61, 0x75, 0x74, 0x6f, 0x20, 0x63, 0x75, 0x74, 0x65, 0x3a, 0x3a, 0x61, 0x73, 0x5f, 0x70, 0x6f
        /* <DEDUP_REMOVED lines=24> */
        /*0262*/ 	.byte	0x36, 0x38, 0x3e, 0x3e, 0x3e, 0x3e, 0x5d, 0x00
	.type		__unnamed_2,@object
	.size		__unnamed_2,(.L_2 - __unnamed_2)
__unnamed_2:
        /* <DEDUP_REMOVED lines=42> */
        /*050a*/ 	.byte	0x3e, 0x5d, 0x00
.L_2:


//--------------------- .nv.shared._ZN7cutlass13device_kernelINS_4gemm6kernel13GemmUniversalIN4cute5tupleIJiiiiEEENS1_10collective13CollectiveMmaINS1_35MainloopSm100TmaUmmaWarpSpecializedILi4ELi2ELi4ENS5_IJNS4_1CILi1EEESB_SB_EEEEENS5_IJNSA_ILi64EEENSA_ILi112EEENSA_ILi128EEEEEENS_6half_tENS5_IJlSB_lEEESI_SJ_NS4_8TiledMMAINS4_8MMA_AtomIJNS4_20SM100_MMA_F16BF16_SSISI_SI_fLi64ELi112ELNS4_4UMMA5MajorE0ELSO_0ELNSN_7ScaleInE0ELSP_0EEEEEENS4_6LayoutISC_NS5_IJNSA_ILi0EEEST_ST_EEEEENS5_IJNS4_10UnderscoreESW_SW_EEEEENS4_13SM90_TMA_LOADENS4_14ComposedLayoutINS4_7SwizzleILi3ELi4ELi3EEENS4_18smem_ptr_flag_bitsILi16EEENSS_INS5_IJNSA_ILi8EEESE_EEENS5_IJSE_SB_EEEEEEEvNS4_8identityESZ_S19_vS1A_EENS_8epilogue10collective18CollectiveEpilogueINS1C_23Sm100TmaWarpSpecializedILi2ELi1ELi56ELb1ELb0EEEJSH_NS5_IJNSS_ISE_SB_EENSS_ISF_SB_EEEEESI_SJ_SI_SJ_NS1C_6fusion15FusionCallbacksIS1G_NS1K_17LinearCombinationISI_fSI_fLNS_15FloatRoundStyleE2EEESH_S1J_JEEENS4_5SM1004TMEM4LOAD26SM100_TMEM_LOAD_16dp256b2xESZ_NS10_INS11_ILi1ELi4ELi3EEES14_NSS_INS5_IJS15_NSA_ILi16EEEEEENS5_IJS1V_SB_EEEEEEENS4_17SM75_U32x4_LDSM_NENS4_14SM90_TMA_STOREES1Z_NS4_17SM90_U32x4_STSM_NENS4_39AutoVectorizingCopyWithAssumedAlignmentILi128EEEEEEvvEEEEvNT_6ParamsE --------------------------
	.section	.nv.shared._ZN7cutlass13device_kernelINS_4gemm6kernel13GemmUniversalIN4cute5tupleIJiiiiEEENS1_10collective13CollectiveMmaINS1_35MainloopSm100TmaUmmaWarpSpecializedILi4ELi2ELi4ENS5_IJNS4_1CILi1EEESB_SB_EEEEENS5_IJNSA_ILi64EEENSA_ILi112EEENSA_ILi128EEEEEENS_6half_tENS5_IJlSB_lEEESI_SJ_NS4_8TiledMMAINS4_8MMA_AtomIJNS4_20SM100_MMA_F16BF16_SSISI_SI_fLi64ELi112ELNS4_4UMMA5MajorE0ELSO_0ELNSN_7ScaleInE0ELSP_0EEEEEENS4_6LayoutISC_NS5_IJNSA_ILi0EEEST_ST_EEEEENS5_IJNS4_10UnderscoreESW_SW_EEEEENS4_13SM90_TMA_LOADENS4_14ComposedLayoutINS4_7SwizzleILi3ELi4ELi3EEENS4_18smem_ptr_flag_bitsILi16EEENSS_INS5_IJNSA_ILi8EEESE_EEENS5_IJSE_SB_EEEEEEEvNS4_8identityESZ_S19_vS1A_EENS_8epilogue10collective18CollectiveEpilogueINS1C_23Sm100TmaWarpSpecializedILi2ELi1ELi56ELb1ELb0EEEJSH_NS5_IJNSS_ISE_SB_EENSS_ISF_SB_EEEEESI_SJ_SI_SJ_NS1C_6fusion15FusionCallbacksIS1G_NS1K_17LinearCombinationISI_fSI_fLNS_15FloatRoundStyleE2EEESH_S1J_JEEENS4_5SM1004TMEM4LOAD26SM100_TMEM_LOAD_16dp256b2xESZ_NS10_INS11_ILi1ELi4ELi3EEES14_NSS_INS5_IJS15_NSA_ILi16EEEEEENS5_IJS1V_SB_EEEEEEENS4_17SM75_U32x4_LDSM_NENS4_14SM90_TMA_STOREES1Z_NS4_17SM90_U32x4_STSM_NENS4_39AutoVectorizingCopyWithAssumedAlignmentILi128EEEEEEvvEEEEvNT_6ParamsE,"aw",@nobits
	.sectionflags	@""
	.align	16
	.zero		1024


//--------------------- .nv.shared.reserved.0     --------------------------
	.section	.nv.shared.reserved.0,"aw",@nobits
	.weak		__nv_reservedSMEM_offset_0_alias
	.size		__nv_reservedSMEM_offset_0_alias, 0, 64
	.other		__nv_reservedSMEM_offset_0_alias,@"STO_CUDA_RESERVED_SHARED STV_DEFAULT"
__nv_reservedSMEM_offset_0_alias:
	.zero		0
.nv.shared.reserved.0:
	.zero		64
	.weak		__nv_reservedSMEM_tcgen05_partition
	.type		__nv_reservedSMEM_tcgen05_partition,@object
	.size		__nv_reservedSMEM_tcgen05_partition,(.L_0 - __nv_reservedSMEM_tcgen05_partition)
__nv_reservedSMEM_tcgen05_partition:
	.zero		32
.L_0:


//--------------------- .nv.global                --------------------------
	.section	.nv.global,"aw",@nobits
.nv.global:
	.type		_ZN40_INTERNAL_55b0c568_4_k_cu_c6cb5dd9_189144cute1_E,@object
	.size		_ZN40_INTERNAL_55b0c568_4_k_cu_c6cb5dd9_189144cute1_E,(_ZN40_INTERNAL_55b0c568_4_k_cu_c6cb5dd9_189144cuda3std3__45__cpo6cbeginE - _ZN40_INTERNAL_55b0c568_4_k_cu_c6cb5dd9_189144cute1_E)
_ZN40_INTERNAL_55b0c568_4_k_cu_c6cb5dd9_189144cute1_E:
	.zero		1
	.type		_ZN40_INTERNAL_55b0c568_4_k_cu_c6cb5dd9_189144cuda3std3__45__cpo6cbeginE,@object
	.size		_ZN40_INTERNAL_55b0c568_4_k_cu_c6cb5dd9_189144cuda3std3__45__cpo6cbeginE,(_ZN40_INTERNAL_55b0c568_4_k_cu_c6cb5dd9_189144cuda3std3__48in_placeE - _ZN40_INTERNAL_55b0c568_4_k_cu_c6cb5dd9_189144cuda3std3__45__cpo6cbeginE)
_ZN40_INTERNAL_55b0c568_4_k_cu_c6cb5dd9_189144cuda3std3__45__cpo6cbeginE:
	.zero		1
	.type		_ZN40_INTERNAL_55b0c568_4_k_cu_c6cb5dd9_189144cuda3std3__48in_placeE,@object
	.size		_ZN40_INTERNAL_55b0c568_4_k_cu_c6cb5dd9_189144cuda3std3__48in_placeE,(_ZN40_INTERNAL_55b0c568_4_k_cu_c6cb5dd9_189144cuda3std6ranges3__45__cpo9iter_moveE - _ZN40_INTERNAL_55b0c568_4_k_cu_c6cb5dd9_189144cuda3std3__48in_placeE)
_ZN40_INTERNAL_55b0c568_4_k_cu_c6cb5dd9_189144cuda3std3__48in_placeE:
	.zero		1
	.type		_ZN40_INTERNAL_55b0c568_4_k_cu_c6cb5dd9_189144cuda3std6ranges3__45__cpo9iter_moveE,@object
	.size		_ZN40_INTERNAL_55b0c568_4_k_cu_c6cb5dd9_189144cuda3std6ranges3__45__cpo9iter_moveE,(_ZN40_INTERNAL_55b0c568_4_k_cu_c6cb5dd9_189144cuda3std3__45__cpo5beginE - _ZN40_INTERNAL_55b0c568_4_k_cu_c6cb5dd9_189144cuda3std6ranges3__45__cpo9iter_moveE)
_ZN40_INTERNAL_55b0c568_4_k_cu_c6cb5dd9_189144cuda3std6ranges3__45__cpo9iter_moveE:
	.zero		1
	.type		_ZN40_INTERNAL_55b0c568_4_k_cu_c6cb5dd9_189144cuda3std3__45__cpo5beginE,@object
	.size		_ZN40_INTERNAL_55b0c568_4_k_cu_c6cb5dd9_189144cuda3std3__45__cpo5beginE,(_ZN40_INTERNAL_55b0c568_4_k_cu_c6cb5dd9_189144cuda3std3__442_GLOBAL__N__55b0c568_4_k_cu_c6cb5dd9_189146ignoreE - _ZN40_INTERNAL_55b0c568_4_k_cu_c6cb5dd9_189144cuda3std3__45__cpo5beginE)
_ZN40_INTERNAL_55b0c568_4_k_cu_c6cb5dd9_189144cuda3std3__45__cpo5beginE:
	.zero		1
	.type		_ZN40_INTERNAL_55b0c568_4_k_cu_c6cb5dd9_189144cuda3std3__442_GLOBAL__N__55b0c568_4_k_cu_c6cb5dd9_189146ignoreE,@object
	.size		_ZN40_INTERNAL_55b0c568_4_k_cu_c6cb5dd9_189144cuda3std3__442_GLOBAL__N__55b0c568_4_k_cu_c6cb5dd9_189146ignoreE,(_ZN40_INTERNAL_55b0c568_4_k_cu_c6cb5dd9_189144cute7productE - _ZN40_INTERNAL_55b0c568_4_k_cu_c6cb5dd9_189144cuda3std3__442_GLOBAL__N__55b0c568_4_k_cu_c6cb5dd9_189146ignoreE)
_ZN40_INTERNAL_55b0c568_4_k_cu_c6cb5dd9_189144cuda3std3__442_GLOBAL__N__55b0c568_4_k_cu_c6cb5dd9_189146ignoreE:
	.zero		1
	.type		_ZN40_INTERNAL_55b0c568_4_k_cu_c6cb5dd9_189144cute7productE,@object
	.size		_ZN40_INTERNAL_55b0c568_4_k_cu_c6cb5dd9_189144cute7productE,(_ZN40_INTERNAL_55b0c568_4_k_cu_c6cb5dd9_189144cuda3std3__45__cpo3endE - _ZN40_INTERNAL_55b0c568_4_k_cu_c6cb5dd9_189144cute7productE)
_ZN40_INTERNAL_55b0c568_4_k_cu_c6cb5dd9_189144cute7productE:
	.zero		1
	.type		_ZN40_INTERNAL_55b0c568_4_k_cu_c6cb5dd9_189144cuda3std3__45__cpo3endE,@object
	.size		_ZN40_INTERNAL_55b0c568_4_k_cu_c6cb5dd9_189144cuda3std3__45__cpo3endE,(_ZN40_INTERNAL_55b0c568_4_k_cu_c6cb5dd9_189144cuda3std3__419piecewise_constructE - _ZN40_INTERNAL_55b0c568_4_k_cu_c6cb5dd9_189144cuda3std3__45__cpo3endE)
_ZN40_INTERNAL_55b0c568_4_k_cu_c6cb5dd9_189144cuda3std3__45__cpo3endE:
	.zero		1
	.type		_ZN40_INTERNAL_55b0c568_4_k_cu_c6cb5dd9_189144cuda3std3__419piecewise_constructE,@object
	.size		_ZN40_INTERNAL_55b0c568_4_k_cu_c6cb5dd9_189144cuda3std3__419piecewise_constructE,(_ZN40_INTERNAL_55b0c568_4_k_cu_c6cb5dd9_189144cuda3std3__45__cpo4cendE - _ZN40_INTERNAL_55b0c568_4_k_cu_c6cb5dd9_189144cuda3std3__419piecewise_constructE)
_ZN40_INTERNAL_55b0c568_4_k_cu_c6cb5dd9_189144cuda3std3__419piecewise_constructE:
	.zero		1
	.type		_ZN40_INTERNAL_55b0c568_4_k_cu_c6cb5dd9_189144cuda3std3__45__cpo4cendE,@object
	.size		_ZN40_INTERNAL_55b0c568_4_k_cu_c6cb5dd9_189144cuda3std3__45__cpo4cendE,(_ZN40_INTERNAL_55b0c568_4_k_cu_c6cb5dd9_189144cuda3std6ranges3__45__cpo4swapE - _ZN40_INTERNAL_55b0c568_4_k_cu_c6cb5dd9_189144cuda3std3__45__cpo4cendE)
_ZN40_INTERNAL_55b0c568_4_k_cu_c6cb5dd9_189144cuda3std3__45__cpo4cendE:
	.zero		1
	.type		_ZN40_INTERNAL_55b0c568_4_k_cu_c6cb5dd9_189144cuda3std6ranges3__45__cpo4swapE,@object
	.size		_ZN40_INTERNAL_55b0c568_4_k_cu_c6cb5dd9_189144cuda3std6ranges3__45__cpo4swapE,(.L_10 - _ZN40_INTERNAL_55b0c568_4_k_cu_c6cb5dd9_189144cuda3std6ranges3__45__cpo4swapE)
_ZN40_INTERNAL_55b0c568_4_k_cu_c6cb5dd9_189144cuda3std6ranges3__45__cpo4swapE:
	.zero		1
.L_10:


//--------------------- .nv.constant0._ZN7cutlass13device_kernelINS_4gemm6kernel13GemmUniversalIN4cute5tupleIJiiiiEEENS1_10collective13CollectiveMmaINS1_35MainloopSm100TmaUmmaWarpSpecializedILi4ELi2ELi4ENS5_IJNS4_1CILi1EEESB_SB_EEEEENS5_IJNSA_ILi64EEENSA_ILi112EEENSA_ILi128EEEEEENS_6half_tENS5_IJlSB_lEEESI_SJ_NS4_8TiledMMAINS4_8MMA_AtomIJNS4_20SM100_MMA_F16BF16_SSISI_SI_fLi64ELi112ELNS4_4UMMA5MajorE0ELSO_0ELNSN_7ScaleInE0ELSP_0EEEEEENS4_6LayoutISC_NS5_IJNSA_ILi0EEEST_ST_EEEEENS5_IJNS4_10UnderscoreESW_SW_EEEEENS4_13SM90_TMA_LOADENS4_14ComposedLayoutINS4_7SwizzleILi3ELi4ELi3EEENS4_18smem_ptr_flag_bitsILi16EEENSS_INS5_IJNSA_ILi8EEESE_EEENS5_IJSE_SB_EEEEEEEvNS4_8identityESZ_S19_vS1A_EENS_8epilogue10collective18CollectiveEpilogueINS1C_23Sm100TmaWarpSpecializedILi2ELi1ELi56ELb1ELb0EEEJSH_NS5_IJNSS_ISE_SB_EENSS_ISF_SB_EEEEESI_SJ_SI_SJ_NS1C_6fusion15FusionCallbacksIS1G_NS1K_17LinearCombinationISI_fSI_fLNS_15FloatRoundStyleE2EEESH_S1J_JEEENS4_5SM1004TMEM4LOAD26SM100_TMEM_LOAD_16dp256b2xESZ_NS10_INS11_ILi1ELi4ELi3EEES14_NSS_INS5_IJS15_NSA_ILi16EEEEEENS5_IJS1V_SB_EEEEEEENS4_17SM75_U32x4_LDSM_NENS4_14SM90_TMA_STOREES1Z_NS4_17SM90_U32x4_STSM_NENS4_39AutoVectorizingCopyWithAssumedAlignmentILi128EEEEEEvvEEEEvNT_6ParamsE --------------------------
	.section	.nv.constant0._ZN7cutlass13device_kernelINS_4gemm6kernel13GemmUniversalIN4cute5tupleIJiiiiEEENS1_10collective13CollectiveMmaINS1_35MainloopSm100TmaUmmaWarpSpecializedILi4ELi2ELi4ENS5_IJNS4_1CILi1EEESB_SB_EEEEENS5_IJNSA_ILi64EEENSA_ILi112EEENSA_ILi128EEEEEENS_6half_tENS5_IJlSB_lEEESI_SJ_NS4_8TiledMMAINS4_8MMA_AtomIJNS4_20SM100_MMA_F16BF16_SSISI_SI_fLi64ELi112ELNS4_4UMMA5MajorE0ELSO_0ELNSN_7ScaleInE0ELSP_0EEEEEENS4_6LayoutISC_NS5_IJNSA_ILi0EEEST_ST_EEEEENS5_IJNS4_10UnderscoreESW_SW_EEEEENS4_13SM90_TMA_LOADENS4_14ComposedLayoutINS4_7SwizzleILi3ELi4ELi3EEENS4_18smem_ptr_flag_bitsILi16EEENSS_INS5_IJNSA_ILi8EEESE_EEENS5_IJSE_SB_EEEEEEEvNS4_8identityESZ_S19_vS1A_EENS_8epilogue10collective18CollectiveEpilogueINS1C_23Sm100TmaWarpSpecializedILi2ELi1ELi56ELb1ELb0EEEJSH_NS5_IJNSS_ISE_SB_EENSS_ISF_SB_EEEEESI_SJ_SI_SJ_NS1C_6fusion15FusionCallbacksIS1G_NS1K_17LinearCombinationISI_fSI_fLNS_15FloatRoundStyleE2EEESH_S1J_JEEENS4_5SM1004TMEM4LOAD26SM100_TMEM_LOAD_16dp256b2xESZ_NS10_INS11_ILi1ELi4ELi3EEES14_NSS_INS5_IJS15_NSA_ILi16EEEEEENS5_IJS1V_SB_EEEEEEENS4_17SM75_U32x4_LDSM_NENS4_14SM90_TMA_STOREES1Z_NS4_17SM90_U32x4_STSM_NENS4_39AutoVectorizingCopyWithAssumedAlignmentILi128EEEEEEvvEEEEvNT_6ParamsE,"a",@progbits
	.sectionflags	@""
	.align	4
.nv.constant0._ZN7cutlass13device_kernelINS_4gemm6kernel13GemmUniversalIN4cute5tupleIJiiiiEEENS1_10collective13CollectiveMmaINS1_35MainloopSm100TmaUmmaWarpSpecializedILi4ELi2ELi4ENS5_IJNS4_1CILi1EEESB_SB_EEEEENS5_IJNSA_ILi64EEENSA_ILi112EEENSA_ILi128EEEEEENS_6half_tENS5_IJlSB_lEEESI_SJ_NS4_8TiledMMAINS4_8MMA_AtomIJNS4_20SM100_MMA_F16BF16_SSISI_SI_fLi64ELi112ELNS4_4UMMA5MajorE0ELSO_0ELNSN_7ScaleInE0ELSP_0EEEEEENS4_6LayoutISC_NS5_IJNSA_ILi0EEEST_ST_EEEEENS5_IJNS4_10UnderscoreESW_SW_EEEEENS4_13SM90_TMA_LOADENS4_14ComposedLayoutINS4_7SwizzleILi3ELi4ELi3EEENS4_18smem_ptr_flag_bitsILi16EEENSS_INS5_IJNSA_ILi8EEESE_EEENS5_IJSE_SB_EEEEEEEvNS4_8identityESZ_S19_vS1A_EENS_8epilogue10collective18CollectiveEpilogueINS1C_23Sm100TmaWarpSpecializedILi2ELi1ELi56ELb1ELb0EEEJSH_NS5_IJNSS_ISE_SB_EENSS_ISF_SB_EEEEESI_SJ_SI_SJ_NS1C_6fusion15FusionCallbacksIS1G_NS1K_17LinearCombinationISI_fSI_fLNS_15FloatRoundStyleE2EEESH_S1J_JEEENS4_5SM1004TMEM4LOAD26SM100_TMEM_LOAD_16dp256b2xESZ_NS10_INS11_ILi1ELi4ELi3EEES14_NSS_INS5_IJS15_NSA_ILi16EEEEEENS5_IJS1V_SB_EEEEEEENS4_17SM75_U32x4_LDSM_NENS4_14SM90_TMA_STOREES1Z_NS4_17SM90_U32x4_STSM_NENS4_39AutoVectorizingCopyWithAssumedAlignmentILi128EEEEEEvvEEEEvNT_6ParamsE:
	.zero		2944


//--------------------- SYMBOLS --------------------------

	.type		.nv.reservedSmem.offset0,@object
	.size		.nv.reservedSmem.offset0,0x4
	.type		.nv.reservedSmem.cap,@object
	.size		.nv.reservedSmem.cap,0x4
	.type		__assertfail,@function
